	.target	sm_80

	.elftype	@"ET_EXEC"


//--------------------- .note.nv.tkinfo           --------------------------
	.section	.note.nv.tkinfo,"",@"SHT_NOTE"
	.sectionflags	@"SHF_NOTE_NV_TKINFO"
	.tkinfo
        /*0018*/ 	.word	0x00000002
        /*0030*/ 	.string	""
        /*0030*/ 	.string	"ptxas"
        /*0030*/ 	.string	"Cuda compilation tools, release 13.0, V13.0.88"
        /*0030*/ 	.string	"Build cuda_13.0.r13.0/compiler.36424714_0"
        /*0030*/ 	.string	"-arch sm_80 -m 64 "



//--------------------- .note.nv.cuinfo           --------------------------
	.section	.note.nv.cuinfo,"",@"SHT_NOTE"
	.sectionflags	@"SHF_NOTE_NV_CUINFO"
        /*0018*/ 	.short	0x0002
        /*001a*/ 	.short	0x0050
        /*001c*/ 	.short	0x0082
	.zero		2


//--------------------- .nv.info                  --------------------------
	.section	.nv.info,"",@"SHT_CUDA_INFO"
	.align	4


	//----- nvinfo : EIATTR_REGCOUNT
	.align		4
        /*0000*/ 	.byte	0x04, 0x2f
        /*0002*/ 	.short	(.L_20 - .L_19)
	.align		4
.L_19:
        /*0004*/ 	.word	index@(_ZN17fastertransformer18reverse_roll_col32EPaPKaiiiiiiii)
        /*0008*/ 	.word	0x00000014


	//----- nvinfo : EIATTR_FRAME_SIZE
	.align		4
.L_20:
        /*000c*/ 	.byte	0x04, 0x11
        /*000e*/ 	.short	(.L_22 - .L_21)
	.align		4
.L_21:
        /*0010*/ 	.word	index@(_ZN17fastertransformer18reverse_roll_col32EPaPKaiiiiiiii)
        /*0014*/ 	.word	0x00000000


	//----- nvinfo : EIATTR_REGCOUNT
	.align		4
.L_22:
        /*0018*/ 	.byte	0x04, 0x2f
        /*001a*/ 	.short	(.L_24 - .L_23)
	.align		4
.L_23:
        /*001c*/ 	.word	index@(_ZN17fastertransformer12reverse_rollI7__half2EEvPT_PKS2_iiiiiiii)
        /*0020*/ 	.word	0x00000014


	//----- nvinfo : EIATTR_FRAME_SIZE
	.align		4
.L_24:
        /*0024*/ 	.byte	0x04, 0x11
        /*0026*/ 	.short	(.L_26 - .L_25)
	.align		4
.L_25:
        /*0028*/ 	.word	index@(_ZN17fastertransformer12reverse_rollI7__half2EEvPT_PKS2_iiiiiiii)
        /*002c*/ 	.word	0x00000000


	//----- nvinfo : EIATTR_REGCOUNT
	.align		4
.L_26:
        /*0030*/ 	.byte	0x04, 0x2f
        /*0032*/ 	.short	(.L_28 - .L_27)
	.align		4
.L_27:
        /*0034*/ 	.word	index@(_ZN17fastertransformer12reverse_rollIfEEvPT_PKS1_iiiiiiii)
        /*0038*/ 	.word	0x00000014


	//----- nvinfo : EIATTR_FRAME_SIZE
	.align		4
.L_28:
        /*003c*/ 	.byte	0x04, 0x11
        /*003e*/ 	.short	(.L_30 - .L_29)
	.align		4
.L_29:
        /*0040*/ 	.word	index@(_ZN17fastertransformer12reverse_rollIfEEvPT_PKS1_iiiiiiii)
        /*0044*/ 	.word	0x00000000


	//----- nvinfo : EIATTR_REGCOUNT
	.align		4
.L_30:
        /*0048*/ 	.byte	0x04, 0x2f
        /*004a*/ 	.short	(.L_32 - .L_31)
	.align		4
.L_31:
        /*004c*/ 	.word	index@(_ZN17fastertransformer12reverse_rollI6__halfEEvPT_PKS2_iiiiiiii)
        /*0050*/ 	.word	0x00000014


	//----- nvinfo : EIATTR_FRAME_SIZE
	.align		4
.L_32:
        /*0054*/ 	.byte	0x04, 0x11
        /*0056*/ 	.short	(.L_34 - .L_33)
	.align		4
.L_33:
        /*0058*/ 	.word	index@(_ZN17fastertransformer12reverse_rollI6__halfEEvPT_PKS2_iiiiiiii)
        /*005c*/ 	.word	0x00000000


	//----- nvinfo : EIATTR_MIN_STACK_SIZE
	.align		4
.L_34:
        /*0060*/ 	.byte	0x04, 0x12
        /*0062*/ 	.short	(.L_36 - .L_35)
	.align		4
.L_35:
        /*0064*/ 	.word	index@(_ZN17fastertransformer12reverse_rollI6__halfEEvPT_PKS2_iiiiiiii)
        /*0068*/ 	.word	0x00000000


	//----- nvinfo : EIATTR_MIN_STACK_SIZE
	.align		4
.L_36:
        /*006c*/ 	.byte	0x04, 0x12
        /*006e*/ 	.short	(.L_38 - .L_37)
	.align		4
.L_37:
        /*0070*/ 	.word	index@(_ZN17fastertransformer12reverse_rollIfEEvPT_PKS1_iiiiiiii)
        /*0074*/ 	.word	0x00000000


	//----- nvinfo : EIATTR_MIN_STACK_SIZE
	.align		4
.L_38:
        /*0078*/ 	.byte	0x04, 0x12
        /*007a*/ 	.short	(.L_40 - .L_39)
	.align		4
.L_39:
        /*007c*/ 	.word	index@(_ZN17fastertransformer12reverse_rollI7__half2EEvPT_PKS2_iiiiiiii)
        /*0080*/ 	.word	0x00000000


	//----- nvinfo : EIATTR_MIN_STACK_SIZE
	.align		4
.L_40:
        /*0084*/ 	.byte	0x04, 0x12
        /*0086*/ 	.short	(.L_42 - .L_41)
	.align		4
.L_41:
        /*0088*/ 	.word	index@(_ZN17fastertransformer18reverse_roll_col32EPaPKaiiiiiiii)
        /*008c*/ 	.word	0x00000000
.L_42:


//--------------------- .nv.info._ZN17fastertransformer12reverse_rollI6__halfEEvPT_PKS2_iiiiiiii --------------------------
	.section	.nv.info._ZN17fastertransformer12reverse_rollI6__halfEEvPT_PKS2_iiiiiiii,"",@"SHT_CUDA_INFO"
	.sectionflags	@""
	.align	4


	//----- nvinfo : EIATTR_CUDA_API_VERSION
	.align		4
        /*0000*/ 	.byte	0x04, 0x37
        /*0002*/ 	.short	(.L_44 - .L_43)
.L_43:
        /*0004*/ 	.word	0x00000082


	//----- nvinfo : EIATTR_SW2861232_WAR
	.align		4
.L_44:
        /*0008*/ 	.byte	0x01, 0x35
	.zero		2


	//----- nvinfo : EIATTR_PARAM_CBANK
	.align		4
        /*000c*/ 	.byte	0x04, 0x0a
        /*000e*/ 	.short	(.L_46 - .L_45)
	.align		4
.L_45:
        /*0010*/ 	.word	index@(.nv.constant0._ZN17fastertransformer12reverse_rollI6__halfEEvPT_PKS2_iiiiiiii)
        /*0014*/ 	.short	0x0160
        /*0016*/ 	.short	0x0030


	//----- nvinfo : EIATTR_CBANK_PARAM_SIZE
	.align		4
.L_46:
        /*0018*/ 	.byte	0x03, 0x19
        /*001a*/ 	.short	0x0030


	//----- nvinfo : EIATTR_KPARAM_INFO
	.align		4
        /*001c*/ 	.byte	0x04, 0x17
        /*001e*/ 	.short	(.L_48 - .L_47)
.L_47:
        /*0020*/ 	.word	0x00000000
        /*0024*/ 	.short	0x0009
        /*0026*/ 	.short	0x002c
        /*0028*/ 	.byte	0x00, 0xf0, 0x11, 0x00


	//----- nvinfo : EIATTR_KPARAM_INFO
	.align		4
.L_48:
        /*002c*/ 	.byte	0x04, 0x17
        /*002e*/ 	.short	(.L_50 - .L_49)
.L_49:
        /*0030*/ 	.word	0x00000000
        /*0034*/ 	.short	0x0008
        /*0036*/ 	.short	0x0028
        /*0038*/ 	.byte	0x00, 0xf0, 0x11, 0x00


	//----- nvinfo : EIATTR_KPARAM_INFO
	.align		4
.L_50:
        /*003c*/ 	.byte	0x04, 0x17
        /*003e*/ 	.short	(.L_52 - .L_51)
.L_51:
        /*0040*/ 	.word	0x00000000
        /*0044*/ 	.short	0x0007
        /*0046*/ 	.short	0x0024
        /*0048*/ 	.byte	0x00, 0xf0, 0x11, 0x00


	//----- nvinfo : EIATTR_KPARAM_INFO
	.align		4
.L_52:
        /*004c*/ 	.byte	0x04, 0x17
        /*004e*/ 	.short	(.L_54 - .L_53)
.L_53:
        /*0050*/ 	.word	0x00000000
        /*0054*/ 	.short	0x0006
        /*0056*/ 	.short	0x0020
        /*0058*/ 	.byte	0x00, 0xf0, 0x11, 0x00


	//----- nvinfo : EIATTR_KPARAM_INFO
	.align		4
.L_54:
        /*005c*/ 	.byte	0x04, 0x17
        /*005e*/ 	.short	(.L_56 - .L_55)
.L_55:
        /*0060*/ 	.word	0x00000000
        /*0064*/ 	.short	0x0005
        /*0066*/ 	.short	0x001c
        /*0068*/ 	.byte	0x00, 0xf0, 0x11, 0x00


	//----- nvinfo : EIATTR_KPARAM_INFO
	.align		4
.L_56:
        /*006c*/ 	.byte	0x04, 0x17
        /*006e*/ 	.short	(.L_58 - .L_57)
.L_57:
        /*0070*/ 	.word	0x00000000
        /*0074*/ 	.short	0x0004
        /*0076*/ 	.short	0x0018
        /*0078*/ 	.byte	0x00, 0xf0, 0x11, 0x00


	//----- nvinfo : EIATTR_KPARAM_INFO
	.align		4
.L_58:
        /*007c*/ 	.byte	0x04, 0x17
        /*007e*/ 	.short	(.L_60 - .L_59)
.L_59:
        /*0080*/ 	.word	0x00000000
        /*0084*/ 	.short	0x0003
        /*0086*/ 	.short	0x0014
        /*0088*/ 	.byte	0x00, 0xf0, 0x11, 0x00


	//----- nvinfo : EIATTR_KPARAM_INFO
	.align		4
.L_60:
        /*008c*/ 	.byte	0x04, 0x17
        /*008e*/ 	.short	(.L_62 - .L_61)
.L_61:
        /*0090*/ 	.word	0x00000000
        /*0094*/ 	.short	0x0002
        /*0096*/ 	.short	0x0010
        /*0098*/ 	.byte	0x00, 0xf0, 0x11, 0x00


	//----- nvinfo : EIATTR_KPARAM_INFO
	.align		4
.L_62:
        /*009c*/ 	.byte	0x04, 0x17
        /*009e*/ 	.short	(.L_64 - .L_63)
.L_63:
        /*00a0*/ 	.word	0x00000000
        /*00a4*/ 	.short	0x0001
        /*00a6*/ 	.short	0x0008
        /*00a8*/ 	.byte	0x00, 0xf0, 0x21, 0x00


	//----- nvinfo : EIATTR_KPARAM_INFO
	.align		4
.L_64:
        /*00ac*/ 	.byte	0x04, 0x17
        /*00ae*/ 	.short	(.L_66 - .L_65)
.L_65:
        /*00b0*/ 	.word	0x00000000
        /*00b4*/ 	.short	0x0000
        /*00b6*/ 	.short	0x0000
        /*00b8*/ 	.byte	0x00, 0xf0, 0x21, 0x00


	//----- nvinfo : EIATTR_MAXREG_COUNT
	.align		4
.L_66:
        /*00bc*/ 	.byte	0x03, 0x1b
        /*00be*/ 	.short	0x00ff


	//----- nvinfo : EIATTR_MERCURY_ISA_VERSION
	.align		4
        /*00c0*/ 	.byte	0x03, 0x5f
        /*00c2*/ 	.short	0x0000


	//----- nvinfo : EIATTR_EXIT_INSTR_OFFSETS
	.align		4
        /*00c4*/ 	.byte	0x04, 0x1c
        /*00c6*/ 	.short	(.L_68 - .L_67)


	//   ....[0]....
.L_67:
        /*00c8*/ 	.word	0x00000030


	//   ....[1]....
        /*00cc*/ 	.word	0x00000730


	//----- nvinfo : EIATTR_CTAIDZ_USED
	.align		4
.L_68:
        /*00d0*/ 	.byte	0x01, 0x04
	.zero		2


	//----- nvinfo : EIATTR_CRS_STACK_SIZE
	.align		4
        /*00d4*/ 	.byte	0x04, 0x1e
        /*00d6*/ 	.short	(.L_70 - .L_69)
.L_69:
        /*00d8*/ 	.word	0x00000000
.L_70:


//--------------------- .nv.info._ZN17fastertransformer12reverse_rollIfEEvPT_PKS1_iiiiiiii --------------------------
	.section	.nv.info._ZN17fastertransformer12reverse_rollIfEEvPT_PKS1_iiiiiiii,"",@"SHT_CUDA_INFO"
	.sectionflags	@""
	.align	4


	//----- nvinfo : EIATTR_CUDA_API_VERSION
	.align		4
        /*0000*/ 	.byte	0x04, 0x37
        /*0002*/ 	.short	(.L_72 - .L_71)
.L_71:
        /*0004*/ 	.word	0x00000082


	//----- nvinfo : EIATTR_SW2861232_WAR
	.align		4
.L_72:
        /*0008*/ 	.byte	0x01, 0x35
	.zero		2


	//----- nvinfo : EIATTR_PARAM_CBANK
	.align		4
        /*000c*/ 	.byte	0x04, 0x0a
        /*000e*/ 	.short	(.L_74 - .L_73)
	.align		4
.L_73:
        /*0010*/ 	.word	index@(.nv.constant0._ZN17fastertransformer12reverse_rollIfEEvPT_PKS1_iiiiiiii)
        /*0014*/ 	.short	0x0160
        /*0016*/ 	.short	0x0030


	//----- nvinfo : EIATTR_CBANK_PARAM_SIZE
	.align		4
.L_74:
        /*0018*/ 	.byte	0x03, 0x19
        /*001a*/ 	.short	0x0030


	//----- nvinfo : EIATTR_KPARAM_INFO
	.align		4
        /*001c*/ 	.byte	0x04, 0x17
        /*001e*/ 	.short	(.L_76 - .L_75)
.L_75:
        /*0020*/ 	.word	0x00000000
        /*0024*/ 	.short	0x0009
        /*0026*/ 	.short	0x002c
        /*0028*/ 	.byte	0x00, 0xf0, 0x11, 0x00


	//----- nvinfo : EIATTR_KPARAM_INFO
	.align		4
.L_76:
        /*002c*/ 	.byte	0x04, 0x17
        /*002e*/ 	.short	(.L_78 - .L_77)
.L_77:
        /*0030*/ 	.word	0x00000000
        /*0034*/ 	.short	0x0008
        /*0036*/ 	.short	0x0028
        /*0038*/ 	.byte	0x00, 0xf0, 0x11, 0x00


	//----- nvinfo : EIATTR_KPARAM_INFO
	.align		4
.L_78:
        /*003c*/ 	.byte	0x04, 0x17
        /*003e*/ 	.short	(.L_80 - .L_79)
.L_79:
        /*0040*/ 	.word	0x00000000
        /*0044*/ 	.short	0x0007
        /*0046*/ 	.short	0x0024
        /*0048*/ 	.byte	0x00, 0xf0, 0x11, 0x00


	//----- nvinfo : EIATTR_KPARAM_INFO
	.align		4
.L_80:
        /*004c*/ 	.byte	0x04, 0x17
        /*004e*/ 	.short	(.L_82 - .L_81)
.L_81:
        /*0050*/ 	.word	0x00000000
        /*0054*/ 	.short	0x0006
        /*0056*/ 	.short	0x0020
        /*0058*/ 	.byte	0x00, 0xf0, 0x11, 0x00


	//----- nvinfo : EIATTR_KPARAM_INFO
	.align		4
.L_82:
        /*005c*/ 	.byte	0x04, 0x17
        /*005e*/ 	.short	(.L_84 - .L_83)
.L_83:
        /*0060*/ 	.word	0x00000000
        /*0064*/ 	.short	0x0005
        /*0066*/ 	.short	0x001c
        /*0068*/ 	.byte	0x00, 0xf0, 0x11, 0x00


	//----- nvinfo : EIATTR_KPARAM_INFO
	.align		4
.L_84:
        /*006c*/ 	.byte	0x04, 0x17
        /*006e*/ 	.short	(.L_86 - .L_85)
.L_85:
        /*0070*/ 	.word	0x00000000
        /*0074*/ 	.short	0x0004
        /*0076*/ 	.short	0x0018
        /*0078*/ 	.byte	0x00, 0xf0, 0x11, 0x00


	//----- nvinfo : EIATTR_KPARAM_INFO
	.align		4
.L_86:
        /*007c*/ 	.byte	0x04, 0x17
        /*007e*/ 	.short	(.L_88 - .L_87)
.L_87:
        /*0080*/ 	.word	0x00000000
        /*0084*/ 	.short	0x0003
        /*0086*/ 	.short	0x0014
        /*0088*/ 	.byte	0x00, 0xf0, 0x11, 0x00


	//----- nvinfo : EIATTR_KPARAM_INFO
	.align		4
.L_88:
        /*008c*/ 	.byte	0x04, 0x17
        /*008e*/ 	.short	(.L_90 - .L_89)
.L_89:
        /*0090*/ 	.word	0x00000000
        /*0094*/ 	.short	0x0002
        /*0096*/ 	.short	0x0010
        /*0098*/ 	.byte	0x00, 0xf0, 0x11, 0x00


	//----- nvinfo : EIATTR_KPARAM_INFO
	.align		4
.L_90:
        /*009c*/ 	.byte	0x04, 0x17
        /*009e*/ 	.short	(.L_92 - .L_91)
.L_91:
        /*00a0*/ 	.word	0x00000000
        /*00a4*/ 	.short	0x0001
        /*00a6*/ 	.short	0x0008
        /*00a8*/ 	.byte	0x00, 0xf0, 0x21, 0x00


	//----- nvinfo : EIATTR_KPARAM_INFO
	.align		4
.L_92:
        /*00ac*/ 	.byte	0x04, 0x17
        /*00ae*/ 	.short	(.L_94 - .L_93)
.L_93:
        /*00b0*/ 	.word	0x00000000
        /*00b4*/ 	.short	0x0000
        /*00b6*/ 	.short	0x0000
        /*00b8*/ 	.byte	0x00, 0xf0, 0x21, 0x00


	//----- nvinfo : EIATTR_MAXREG_COUNT
	.align		4
.L_94:
        /*00bc*/ 	.byte	0x03, 0x1b
        /*00be*/ 	.short	0x00ff


	//----- nvinfo : EIATTR_MERCURY_ISA_VERSION
	.align		4
        /*00c0*/ 	.byte	0x03, 0x5f
        /*00c2*/ 	.short	0x0000


	//----- nvinfo : EIATTR_EXIT_INSTR_OFFSETS
	.align		4
        /*00c4*/ 	.byte	0x04, 0x1c
        /*00c6*/ 	.short	(.L_96 - .L_95)


	//   ....[0]....
.L_95:
        /*00c8*/ 	.word	0x00000030


	//   ....[1]....
        /*00cc*/ 	.word	0x00000740


	//----- nvinfo : EIATTR_CTAIDZ_USED
	.align		4
.L_96:
        /*00d0*/ 	.byte	0x01, 0x04
	.zero		2


	//----- nvinfo : EIATTR_CRS_STACK_SIZE
	.align		4
        /*00d4*/ 	.byte	0x04, 0x1e
        /*00d6*/ 	.short	(.L_98 - .L_97)
.L_97:
        /*00d8*/ 	.word	0x00000000
.L_98:


//--------------------- .nv.info._ZN17fastertransformer12reverse_rollI7__half2EEvPT_PKS2_iiiiiiii --------------------------
	.section	.nv.info._ZN17fastertransformer12reverse_rollI7__half2EEvPT_PKS2_iiiiiiii,"",@"SHT_CUDA_INFO"
	.sectionflags	@""
	.align	4


	//----- nvinfo : EIATTR_CUDA_API_VERSION
	.align		4
        /*0000*/ 	.byte	0x04, 0x37
        /*0002*/ 	.short	(.L_100 - .L_99)
.L_99:
        /*0004*/ 	.word	0x00000082


	//----- nvinfo : EIATTR_SW2861232_WAR
	.align		4
.L_100:
        /*0008*/ 	.byte	0x01, 0x35
	.zero		2


	//----- nvinfo : EIATTR_PARAM_CBANK
	.align		4
        /*000c*/ 	.byte	0x04, 0x0a
        /*000e*/ 	.short	(.L_102 - .L_101)
	.align		4
.L_101:
        /*0010*/ 	.word	index@(.nv.constant0._ZN17fastertransformer12reverse_rollI7__half2EEvPT_PKS2_iiiiiiii)
        /*0014*/ 	.short	0x0160
        /*0016*/ 	.short	0x0030


	//----- nvinfo : EIATTR_CBANK_PARAM_SIZE
	.align		4
.L_102:
        /*0018*/ 	.byte	0x03, 0x19
        /*001a*/ 	.short	0x0030


	//----- nvinfo : EIATTR_KPARAM_INFO
	.align		4
        /*001c*/ 	.byte	0x04, 0x17
        /*001e*/ 	.short	(.L_104 - .L_103)
.L_103:
        /*0020*/ 	.word	0x00000000
        /*0024*/ 	.short	0x0009
        /*0026*/ 	.short	0x002c
        /*0028*/ 	.byte	0x00, 0xf0, 0x11, 0x00


	//----- nvinfo : EIATTR_KPARAM_INFO
	.align		4
.L_104:
        /*002c*/ 	.byte	0x04, 0x17
        /*002e*/ 	.short	(.L_106 - .L_105)
.L_105:
        /*0030*/ 	.word	0x00000000
        /*0034*/ 	.short	0x0008
        /*0036*/ 	.short	0x0028
        /*0038*/ 	.byte	0x00, 0xf0, 0x11, 0x00


	//----- nvinfo : EIATTR_KPARAM_INFO
	.align		4
.L_106:
        /*003c*/ 	.byte	0x04, 0x17
        /*003e*/ 	.short	(.L_108 - .L_107)
.L_107:
        /*0040*/ 	.word	0x00000000
        /*0044*/ 	.short	0x0007
        /*0046*/ 	.short	0x0024
        /*0048*/ 	.byte	0x00, 0xf0, 0x11, 0x00


	//----- nvinfo : EIATTR_KPARAM_INFO
	.align		4
.L_108:
        /*004c*/ 	.byte	0x04, 0x17
        /*004e*/ 	.short	(.L_110 - .L_109)
.L_109:
        /*0050*/ 	.word	0x00000000
        /*0054*/ 	.short	0x0006
        /*0056*/ 	.short	0x0020
        /*0058*/ 	.byte	0x00, 0xf0, 0x11, 0x00


	//----- nvinfo : EIATTR_KPARAM_INFO
	.align		4
.L_110:
        /*005c*/ 	.byte	0x04, 0x17
        /*005e*/ 	.short	(.L_112 - .L_111)
.L_111:
        /*0060*/ 	.word	0x00000000
        /*0064*/ 	.short	0x0005
        /*0066*/ 	.short	0x001c
        /*0068*/ 	.byte	0x00, 0xf0, 0x11, 0x00


	//----- nvinfo : EIATTR_KPARAM_INFO
	.align		4
.L_112:
        /*006c*/ 	.byte	0x04, 0x17
        /*006e*/ 	.short	(.L_114 - .L_113)
.L_113:
        /*0070*/ 	.word	0x00000000
        /*0074*/ 	.short	0x0004
        /*0076*/ 	.short	0x0018
        /*0078*/ 	.byte	0x00, 0xf0, 0x11, 0x00


	//----- nvinfo : EIATTR_KPARAM_INFO
	.align		4
.L_114:
        /*007c*/ 	.byte	0x04, 0x17
        /*007e*/ 	.short	(.L_116 - .L_115)
.L_115:
        /*0080*/ 	.word	0x00000000
        /*0084*/ 	.short	0x0003
        /*0086*/ 	.short	0x0014
        /*0088*/ 	.byte	0x00, 0xf0, 0x11, 0x00


	//----- nvinfo : EIATTR_KPARAM_INFO
	.align		4
.L_116:
        /*008c*/ 	.byte	0x04, 0x17
        /*008e*/ 	.short	(.L_118 - .L_117)
.L_117:
        /*0090*/ 	.word	0x00000000
        /*0094*/ 	.short	0x0002
        /*0096*/ 	.short	0x0010
        /*0098*/ 	.byte	0x00, 0xf0, 0x11, 0x00


	//----- nvinfo : EIATTR_KPARAM_INFO
	.align		4
.L_118:
        /*009c*/ 	.byte	0x04, 0x17
        /*009e*/ 	.short	(.L_120 - .L_119)
.L_119:
        /*00a0*/ 	.word	0x00000000
        /*00a4*/ 	.short	0x0001
        /*00a6*/ 	.short	0x0008
        /*00a8*/ 	.byte	0x00, 0xf0, 0x21, 0x00


	//----- nvinfo : EIATTR_KPARAM_INFO
	.align		4
.L_120:
        /*00ac*/ 	.byte	0x04, 0x17
        /*00ae*/ 	.short	(.L_122 - .L_121)
.L_121:
        /*00b0*/ 	.word	0x00000000
        /*00b4*/ 	.short	0x0000
        /*00b6*/ 	.short	0x0000
        /*00b8*/ 	.byte	0x00, 0xf0, 0x21, 0x00


	//----- nvinfo : EIATTR_MAXREG_COUNT
	.align		4
.L_122:
        /*00bc*/ 	.byte	0x03, 0x1b
        /*00be*/ 	.short	0x00ff


	//----- nvinfo : EIATTR_MERCURY_ISA_VERSION
	.align		4
        /*00c0*/ 	.byte	0x03, 0x5f
        /*00c2*/ 	.short	0x0000


	//----- nvinfo : EIATTR_EXIT_INSTR_OFFSETS
	.align		4
        /*00c4*/ 	.byte	0x04, 0x1c
        /*00c6*/ 	.short	(.L_124 - .L_123)


	//   ....[0]....
.L_123:
        /*00c8*/ 	.word	0x00000030


	//   ....[1]....
        /*00cc*/ 	.word	0x00000730


	//----- nvinfo : EIATTR_CTAIDZ_USED
	.align		4
.L_124:
        /*00d0*/ 	.byte	0x01, 0x04
	.zero		2


	//----- nvinfo : EIATTR_CRS_STACK_SIZE
	.align		4
        /*00d4*/ 	.byte	0x04, 0x1e
        /*00d6*/ 	.short	(.L_126 - .L_125)
.L_125:
        /*00d8*/ 	.word	0x00000000
.L_126:


//--------------------- .nv.info._ZN17fastertransformer18reverse_roll_col32EPaPKaiiiiiiii --------------------------
	.section	.nv.info._ZN17fastertransformer18reverse_roll_col32EPaPKaiiiiiiii,"",@"SHT_CUDA_INFO"
	.sectionflags	@""
	.align	4


	//----- nvinfo : EIATTR_CUDA_API_VERSION
	.align		4
        /*0000*/ 	.byte	0x04, 0x37
        /*0002*/ 	.short	(.L_128 - .L_127)
.L_127:
        /*0004*/ 	.word	0x00000082


	//----- nvinfo : EIATTR_SW2861232_WAR
	.align		4
.L_128:
        /*0008*/ 	.byte	0x01, 0x35
	.zero		2


	//----- nvinfo : EIATTR_PARAM_CBANK
	.align		4
        /*000c*/ 	.byte	0x04, 0x0a
        /*000e*/ 	.short	(.L_130 - .L_129)
	.align		4
.L_129:
        /*0010*/ 	.word	index@(.nv.constant0._ZN17fastertransformer18reverse_roll_col32EPaPKaiiiiiiii)
        /*0014*/ 	.short	0x0160
        /*0016*/ 	.short	0x0030


	//----- nvinfo : EIATTR_CBANK_PARAM_SIZE
	.align		4
.L_130:
        /*0018*/ 	.byte	0x03, 0x19
        /*001a*/ 	.short	0x0030


	//----- nvinfo : EIATTR_KPARAM_INFO
	.align		4
        /*001c*/ 	.byte	0x04, 0x17
        /*001e*/ 	.short	(.L_132 - .L_131)
.L_131:
        /*0020*/ 	.word	0x00000000
        /*0024*/ 	.short	0x0009
        /*0026*/ 	.short	0x002c
        /*0028*/ 	.byte	0x00, 0xf0, 0x11, 0x00


	//----- nvinfo : EIATTR_KPARAM_INFO
	.align		4
.L_132:
        /*002c*/ 	.byte	0x04, 0x17
        /*002e*/ 	.short	(.L_134 - .L_133)
.L_133:
        /*0030*/ 	.word	0x00000000
        /*0034*/ 	.short	0x0008
        /*0036*/ 	.short	0x0028
        /*0038*/ 	.byte	0x00, 0xf0, 0x11, 0x00


	//----- nvinfo : EIATTR_KPARAM_INFO
	.align		4
.L_134:
        /*003c*/ 	.byte	0x04, 0x17
        /*003e*/ 	.short	(.L_136 - .L_135)
.L_135:
        /*0040*/ 	.word	0x00000000
        /*0044*/ 	.short	0x0007
        /*0046*/ 	.short	0x0024
        /*0048*/ 	.byte	0x00, 0xf0, 0x11, 0x00


	//----- nvinfo : EIATTR_KPARAM_INFO
	.align		4
.L_136:
        /*004c*/ 	.byte	0x04, 0x17
        /*004e*/ 	.short	(.L_138 - .L_137)
.L_137:
        /*0050*/ 	.word	0x00000000
        /*0054*/ 	.short	0x0006
        /*0056*/ 	.short	0x0020
        /*0058*/ 	.byte	0x00, 0xf0, 0x11, 0x00


	//----- nvinfo : EIATTR_KPARAM_INFO
	.align		4
.L_138:
        /*005c*/ 	.byte	0x04, 0x17
        /*005e*/ 	.short	(.L_140 - .L_139)
.L_139:
        /*0060*/ 	.word	0x00000000
        /*0064*/ 	.short	0x0005
        /*0066*/ 	.short	0x001c
        /*0068*/ 	.byte	0x00, 0xf0, 0x11, 0x00


	//----- nvinfo : EIATTR_KPARAM_INFO
	.align		4
.L_140:
        /*006c*/ 	.byte	0x04, 0x17
        /*006e*/ 	.short	(.L_142 - .L_141)
.L_141:
        /*0070*/ 	.word	0x00000000
        /*0074*/ 	.short	0x0004
        /*0076*/ 	.short	0x0018
        /*0078*/ 	.byte	0x00, 0xf0, 0x11, 0x00


	//----- nvinfo : EIATTR_KPARAM_INFO
	.align		4
.L_142:
        /*007c*/ 	.byte	0x04, 0x17
        /*007e*/ 	.short	(.L_144 - .L_143)
.L_143:
        /*0080*/ 	.word	0x00000000
        /*0084*/ 	.short	0x0003
        /*0086*/ 	.short	0x0014
        /*0088*/ 	.byte	0x00, 0xf0, 0x11, 0x00


	//----- nvinfo : EIATTR_KPARAM_INFO
	.align		4
.L_144:
        /*008c*/ 	.byte	0x04, 0x17
        /*008e*/ 	.short	(.L_146 - .L_145)
.L_145:
        /*0090*/ 	.word	0x00000000
        /*0094*/ 	.short	0x0002
        /*0096*/ 	.short	0x0010
        /*0098*/ 	.byte	0x00, 0xf0, 0x11, 0x00


	//----- nvinfo : EIATTR_KPARAM_INFO
	.align		4
.L_146:
        /*009c*/ 	.byte	0x04, 0x17
        /*009e*/ 	.short	(.L_148 - .L_147)
.L_147:
        /*00a0*/ 	.word	0x00000000
        /*00a4*/ 	.short	0x0001
        /*00a6*/ 	.short	0x0008
        /*00a8*/ 	.byte	0x00, 0xf0, 0x21, 0x00


	//----- nvinfo : EIATTR_KPARAM_INFO
	.align		4
.L_148:
        /*00ac*/ 	.byte	0x04, 0x17
        /*00ae*/ 	.short	(.L_150 - .L_149)
.L_149:
        /*00b0*/ 	.word	0x00000000
        /*00b4*/ 	.short	0x0000
        /*00b6*/ 	.short	0x0000
        /*00b8*/ 	.byte	0x00, 0xf0, 0x21, 0x00


	//----- nvinfo : EIATTR_MAXREG_COUNT
	.align		4
.L_150:
        /*00bc*/ 	.byte	0x03, 0x1b
        /*00be*/ 	.short	0x00ff


	//----- nvinfo : EIATTR_MERCURY_ISA_VERSION
	.align		4
        /*00c0*/ 	.byte	0x03, 0x5f
        /*00c2*/ 	.short	0x0000


	//----- nvinfo : EIATTR_EXIT_INSTR_OFFSETS
	.align		4
        /*00c4*/ 	.byte	0x04, 0x1c
        /*00c6*/ 	.short	(.L_152 - .L_151)


	//   ....[0]....
.L_151:
        /*00c8*/ 	.word	0x00000070


	//   ....[1]....
        /*00cc*/ 	.word	0x00000960


	//----- nvinfo : EIATTR_CTAIDZ_USED
	.align		4
.L_152:
        /*00d0*/ 	.byte	0x01, 0x04
	.zero		2


//--------------------- .nv.callgraph             --------------------------
	.section	.nv.callgraph,"",@"SHT_CUDA_CALLGRAPH"
	.align	4
	.sectionentsize	8
	.align		4
        /*0000*/ 	.word	0x00000000
	.align		4
        /*0004*/ 	.word	0xffffffff
	.align		4
        /*0008*/ 	.word	0x00000000
	.align		4
        /*000c*/ 	.word	0xfffffffe
	.align		4
        /*0010*/ 	.word	0x00000000
	.align		4
        /*0014*/ 	.word	0xfffffffd
	.align		4
        /*0018*/ 	.word	0x00000000
	.align		4
        /*001c*/ 	.word	0xfffffffc


//--------------------- .nv.rel.action            --------------------------
	.section	.nv.rel.action,"",@"SHT_CUDA_RELOCINFO"
	.align	8
	.sectionentsize	8
        /*0000*/ 	.byte	0x73, 0x00, 0x00, 0x00, 0x00, 0x00, 0x00, 0x00, 0x00, 0x00, 0x00, 0x11, 0x25, 0x00, 0x05, 0x36


//--------------------- .nv.constant4             --------------------------
	.section	.nv.constant4,"a",@progbits
	.align	8
	.align		8
.nv.constant4:
        /*0000*/ 	.dword	precalc_xorwow_matrix
	.align		8
        /*0008*/ 	.dword	precalc_xorwow_offset_matrix
	.align		8
        /*0010*/ 	.dword	mrg32k3aM1
	.align		8
        /*0018*/ 	.dword	mrg32k3aM2
	.align		8
        /*0020*/ 	.dword	mrg32k3aM1SubSeq
	.align		8
        /*0028*/ 	.dword	mrg32k3aM2SubSeq
	.align		8
        /*0030*/ 	.dword	mrg32k3aM1Seq
	.align		8
        /*0038*/ 	.dword	mrg32k3aM2Seq
	.align		8
        /*0040*/ 	.dword	_ZN54_INTERNAL_7a36a051_23_reverse_roll_kernels_cu_6eecb27d4cuda3std3__456_GLOBAL__N__7a36a051_23_reverse_roll_kernels_cu_6eecb27d6ignoreE
	.align		8
        /*0048*/ 	.dword	_ZN54_INTERNAL_7a36a051_23_reverse_roll_kernels_cu_6eecb27d4cuda3std3__45__cpo5beginE
	.align		8
        /*0050*/ 	.dword	_ZN54_INTERNAL_7a36a051_23_reverse_roll_kernels_cu_6eecb27d4cuda3std3__45__cpo3endE
	.align		8
        /*0058*/ 	.dword	_ZN54_INTERNAL_7a36a051_23_reverse_roll_kernels_cu_6eecb27d4cuda3std3__45__cpo6cbeginE
	.align		8
        /*0060*/ 	.dword	_ZN54_INTERNAL_7a36a051_23_reverse_roll_kernels_cu_6eecb27d4cuda3std3__45__cpo4cendE
	.align		8
        /*0068*/ 	.dword	_ZN54_INTERNAL_7a36a051_23_reverse_roll_kernels_cu_6eecb27d4cuda3std3__419piecewise_constructE
	.align		8
        /*0070*/ 	.dword	_ZN54_INTERNAL_7a36a051_23_reverse_roll_kernels_cu_6eecb27d4cuda3std3__48in_placeE
	.align		8
        /*0078*/ 	.dword	_ZN54_INTERNAL_7a36a051_23_reverse_roll_kernels_cu_6eecb27d4cuda3std6ranges3__45__cpo4swapE
	.align		8
        /*0080*/ 	.dword	_ZN54_INTERNAL_7a36a051_23_reverse_roll_kernels_cu_6eecb27d4cuda3std6ranges3__45__cpo9iter_moveE
	.align		8
        /*0088*/ 	.dword	_ZN54_INTERNAL_7a36a051_23_reverse_roll_kernels_cu_6eecb27d4cuda3std6ranges3__45__cpo7advanceE


//--------------------- .nv.constant3             --------------------------
	.section	.nv.constant3,"a",@progbits
	.align	8
.nv.constant3:
	.type		__cr_lgamma_table,@object
	.size		__cr_lgamma_table,(.L_8 - __cr_lgamma_table)
__cr_lgamma_table:
        /*0000*/ 	.byte	0x00, 0x00, 0x00, 0x00, 0x00, 0x00, 0x00, 0x00, 0x00, 0x00, 0x00, 0x00, 0x00, 0x00, 0x00, 0x00
        /*0010*/ 	.byte	0xef, 0x39, 0xfa, 0xfe, 0x42, 0x2e, 0xe6, 0x3f, 0x02, 0x20, 0x2a, 0xfa, 0x0b, 0xab, 0xfc, 0x3f
        /*0020*/ 	.byte	0xf9, 0x2c, 0x92, 0x7c, 0xa7, 0x6c, 0x09, 0x40, 0xc9, 0x79, 0x44, 0x3c, 0x64, 0x26, 0x13, 0x40
        /*0030*/ 	.byte	0xca, 0x01, 0xcf, 0x3a, 0x27, 0x51, 0x1a, 0x40, 0x30, 0xcc, 0x2d, 0xf3, 0xe1, 0x0c, 0x21, 0x40
        /*0040*/ 	.byte	0x0d, 0xb7, 0xfc, 0x82, 0x8e, 0x35, 0x25, 0x40
.L_8:


//--------------------- .nv.constant0._ZN17fastertransformer12reverse_rollI6__halfEEvPT_PKS2_iiiiiiii --------------------------
	.section	.nv.constant0._ZN17fastertransformer12reverse_rollI6__halfEEvPT_PKS2_iiiiiiii,"a",@progbits
	.sectionflags	@""
	.align	4
.nv.constant0._ZN17fastertransformer12reverse_rollI6__halfEEvPT_PKS2_iiiiiiii:
	.zero		400


//--------------------- .nv.constant0._ZN17fastertransformer12reverse_rollIfEEvPT_PKS1_iiiiiiii --------------------------
	.section	.nv.constant0._ZN17fastertransformer12reverse_rollIfEEvPT_PKS1_iiiiiiii,"a",@progbits
	.sectionflags	@""
	.align	4
.nv.constant0._ZN17fastertransformer12reverse_rollIfEEvPT_PKS1_iiiiiiii:
	.zero		400


//--------------------- .nv.constant0._ZN17fastertransformer12reverse_rollI7__half2EEvPT_PKS2_iiiiiiii --------------------------
	.section	.nv.constant0._ZN17fastertransformer12reverse_rollI7__half2EEvPT_PKS2_iiiiiiii,"a",@progbits
	.sectionflags	@""
	.align	4
.nv.constant0._ZN17fastertransformer12reverse_rollI7__half2EEvPT_PKS2_iiiiiiii:
	.zero		400


//--------------------- .nv.constant0._ZN17fastertransformer18reverse_roll_col32EPaPKaiiiiiiii --------------------------
	.section	.nv.constant0._ZN17fastertransformer18reverse_roll_col32EPaPKaiiiiiiii,"a",@progbits
	.sectionflags	@""
	.align	4
.nv.constant0._ZN17fastertransformer18reverse_roll_col32EPaPKaiiiiiiii:
	.zero		400


//--------------------- .text._ZN17fastertransformer12reverse_rollI6__halfEEvPT_PKS2_iiiiiiii --------------------------
	.section	.text._ZN17fastertransformer12reverse_rollI6__halfEEvPT_PKS2_iiiiiiii,"ax",@progbits
	.sectioninfo	@"SHI_REGISTERS=20"
	.align	128
        .global         _ZN17fastertransformer12reverse_rollI6__halfEEvPT_PKS2_iiiiiiii
        .type           _ZN17fastertransformer12reverse_rollI6__halfEEvPT_PKS2_iiiiiiii,@function
        .size           _ZN17fastertransformer12reverse_rollI6__halfEEvPT_PKS2_iiiiiiii,(.L_x_7 - _ZN17fastertransformer12reverse_rollI6__halfEEvPT_PKS2_iiiiiiii)
        .other          _ZN17fastertransformer12reverse_rollI6__halfEEvPT_PKS2_iiiiiiii,@"STO_CUDA_ENTRY STV_DEFAULT"
_ZN17fastertransformer12reverse_rollI6__halfEEvPT_PKS2_iiiiiiii:
.text._ZN17fastertransformer12reverse_rollI6__halfEEvPT_PKS2_iiiiiiii:
[----:B------:R-:W-:Y:S02]  /*0000*/  IMAD.MOV.U32 R1, RZ, RZ, c[0x0][0x28] ;  /* 0x00000a00ff017624 */ /* 0x000fe400078e00ff */
[----:B------:R-:W0:Y:S02]  /*0010*/  S2R R0, SR_TID.X ;  /* 0x0000000000007919 */ /* 0x000e240000002100 */
[----:B0-----:R-:W-:-:S13]  /*0020*/  ISETP.GE.AND P0, PT, R0, c[0x0][0x18c], PT ;  /* 0x0000630000007a0c */ /* 0x001fda0003f06270 */
[----:B------:R-:W-:Y:S05]  /*0030*/  @P0 EXIT ;  /* 0x000000000000094d */ /* 0x000fea0003800000 */
[----:B------:R-:W-:Y:S01]  /*0040*/  IABS R2, c[0x0][0x17c] ;  /* 0x00005f0000027a13 */ /* 0x000fe20000000000 */
[----:B------:R-:W-:Y:S01]  /*0050*/  I2F.U32.RP R5, c[0x0][0x180] ;  /* 0x0000600000057b06 */ /* 0x000fe20000209000 */
[----:B------:R-:W0:Y:S01]  /*0060*/  S2R R3, SR_CTAID.X ;  /* 0x0000000000037919 */ /* 0x000e220000002500 */
[----:B------:R-:W-:Y:S01]  /*0070*/  IABS R14, c[0x0][0x184] ;  /* 0x00006100000e7a13 */ /* 0x000fe20000000000 */
[----:B------:R-:W-:Y:S02]  /*0080*/  ULDC.64 UR4, c[0x0][0x118] ;  /* 0x0000460000047ab9 */ /* 0x000fe40000000a00 */
[----:B------:R-:W1:Y:S03]  /*0090*/  S2R R4, SR_CTAID.Y ;  /* 0x0000000000047919 */ /* 0x000e660000002600 */
[----:B------:R-:W2:Y:S08]  /*00a0*/  I2F.RP R9, R2 ;  /* 0x0000000200097306 */ /* 0x000eb00000209400 */
[----:B------:R-:W-:Y:S08]  /*00b0*/  I2F.U32.RP R6, c[0x0][0x184] ;  /* 0x0000610000067b06 */ /* 0x000ff00000209000 */
[----:B--2---:R-:W2:Y:S01]  /*00c0*/  MUFU.RCP R9, R9 ;  /* 0x0000000900097308 */ /* 0x004ea20000001000 */
[----:B0-----:R-:W-:-:S02]  /*00d0*/  IABS R11, R3 ;  /* 0x00000003000b7213 */ /* 0x001fc40000000000 */
[----:B-1----:R-:W-:-:S05]  /*00e0*/  IABS R16, R4 ;  /* 0x0000000400107213 */ /* 0x002fca0000000000 */
[----:B------:R-:W0:Y:S01]  /*00f0*/  MUFU.RCP R5, R5 ;  /* 0x0000000500057308 */ /* 0x000e220000001000 */
[----:B--2---:R-:W-:-:S07]  /*0100*/  IADD3 R7, R9, 0xffffffe, RZ ;  /* 0x0ffffffe09077810 */ /* 0x004fce0007ffe0ff */
[----:B------:R-:W1:Y:S01]  /*0110*/  MUFU.RCP R6, R6 ;  /* 0x0000000600067308 */ /* 0x000e620000001000 */
[----:B0-----:R-:W-:-:S07]  /*0120*/  IADD3 R8, R5, 0xffffffe, RZ ;  /* 0x0ffffffe05087810 */ /* 0x001fce0007ffe0ff */
[----:B------:R-:W0:Y:S08]  /*0130*/  F2I.FTZ.U32.TRUNC.NTZ R7, R7 ;  /* 0x0000000700077305 */ /* 0x000e30000021f000 */
[----:B------:R2:W3:Y:S01]  /*0140*/  F2I.FTZ.U32.TRUNC.NTZ R9, R8 ;  /* 0x0000000800097305 */ /* 0x0004e2000021f000 */
[----:B-1----:R-:W-:Y:S01]  /*0150*/  IADD3 R12, R6, 0xffffffe, RZ ;  /* 0x0ffffffe060c7810 */ /* 0x002fe20007ffe0ff */
[----:B------:R-:W-:-:S02]  /*0160*/  IMAD.MOV.U32 R6, RZ, RZ, RZ ;  /* 0x000000ffff067224 */ /* 0x000fc400078e00ff */
[----:B0-----:R-:W-:Y:S01]  /*0170*/  IMAD.MOV R13, RZ, RZ, -R7 ;  /* 0x000000ffff0d7224 */ /* 0x001fe200078e0a07 */
[----:B--2---:R-:W-:-:S03]  /*0180*/  HFMA2.MMA R8, -RZ, RZ, 0, 0 ;  /* 0x00000000ff087435 */ /* 0x004fc600000001ff */
[----:B------:R-:W-:-:S04]  /*0190*/  IMAD R13, R13, R2, RZ ;  /* 0x000000020d0d7224 */ /* 0x000fc800078e02ff */
[----:B------:R-:W-:Y:S02]  /*01a0*/  IMAD.HI.U32 R13, R7, R13, R6 ;  /* 0x0000000d070d7227 */ /* 0x000fe400078e0006 */
[----:B------:R0:W1:Y:S02]  /*01b0*/  F2I.FTZ.U32.TRUNC.NTZ R7, R12 ;  /* 0x0000000c00077305 */ /* 0x000064000021f000 */
[----:B---3--:R-:W-:Y:S02]  /*01c0*/  IMAD.MOV R15, RZ, RZ, -R9 ;  /* 0x000000ffff0f7224 */ /* 0x008fe400078e0a09 */
[----:B------:R-:W-:-:S04]  /*01d0*/  IMAD.HI.U32 R10, R13, R11, RZ ;  /* 0x0000000b0d0a7227 */ /* 0x000fc800078e00ff */
[----:B------:R-:W-:Y:S02]  /*01e0*/  IMAD R15, R15, c[0x0][0x180], RZ ;  /* 0x000060000f0f7a24 */ /* 0x000fe400078e02ff */
[----:B------:R-:W-:Y:S02]  /*01f0*/  IMAD.MOV R6, RZ, RZ, -R10 ;  /* 0x000000ffff067224 */ /* 0x000fe400078e0a0a */
[----:B0-----:R-:W-:-:S04]  /*0200*/  IMAD.HI.U32 R12, R9, R15, R8 ;  /* 0x0000000f090c7227 */ /* 0x001fc800078e0008 */
[----:B------:R-:W-:Y:S02]  /*0210*/  IMAD R11, R2, R6, R11 ;  /* 0x00000006020b7224 */ /* 0x000fe400078e020b */
[----:B------:R-:W-:-:S03]  /*0220*/  IMAD.HI.U32 R8, R13, R16, RZ ;  /* 0x000000100d087227 */ /* 0x000fc600078e00ff */
[----:B------:R-:W-:Y:S01]  /*0230*/  ISETP.GT.U32.AND P3, PT, R2, R11, PT ;  /* 0x0000000b0200720c */ /* 0x000fe20003f64070 */
[----:B------:R-:W-:-:S04]  /*0240*/  IMAD.HI.U32 R5, R13, R14, RZ ;  /* 0x0000000e0d057227 */ /* 0x000fc800078e00ff */
[----:B-1----:R-:W-:Y:S02]  /*0250*/  IMAD.MOV R6, RZ, RZ, -R7 ;  /* 0x000000ffff067224 */ /* 0x002fe400078e0a07 */
[----:B------:R-:W-:Y:S02]  /*0260*/  IMAD.MOV R15, RZ, RZ, -R8 ;  /* 0x000000ffff0f7224 */ /* 0x000fe400078e0a08 */
[----:B------:R-:W-:Y:S02]  /*0270*/  IMAD.MOV R17, RZ, RZ, -R5 ;  /* 0x000000ffff117224 */ /* 0x000fe400078e0a05 */
[----:B------:R-:W-:Y:S02]  /*0280*/  IMAD R9, R6, c[0x0][0x184], RZ ;  /* 0x0000610006097a24 */ /* 0x000fe400078e02ff */
[----:B------:R-:W-:Y:S01]  /*0290*/  IMAD.MOV.U32 R6, RZ, RZ, RZ ;  /* 0x000000ffff067224 */ /* 0x000fe200078e00ff */
[----:B------:R-:W-:Y:S01]  /*02a0*/  @!P3 IADD3 R10, R10, 0x1, RZ ;  /* 0x000000010a0ab810 */ /* 0x000fe20007ffe0ff */
[----:B------:R-:W-:-:S02]  /*02b0*/  IMAD R15, R2, R15, R16 ;  /* 0x0000000f020f7224 */ /* 0x000fc400078e0210 */
[C---:B------:R-:W-:Y:S02]  /*02c0*/  IMAD R13, R2.reuse, R17, R14 ;  /* 0x00000011020d7224 */ /* 0x040fe400078e020e */
[----:B------:R-:W-:Y:S01]  /*02d0*/  IMAD.HI.U32 R9, R7, R9, R6 ;  /* 0x0000000907097227 */ /* 0x000fe200078e0006 */
[----:B------:R-:W-:Y:S02]  /*02e0*/  IADD3 R6, R3, c[0x0][0x188], RZ ;  /* 0x0000620003067a10 */ /* 0x000fe40007ffe0ff */
[----:B------:R-:W-:Y:S01]  /*02f0*/  ISETP.GT.U32.AND P1, PT, R2, R15, PT ;  /* 0x0000000f0200720c */ /* 0x000fe20003f24070 */
[----:B------:R-:W-:Y:S01]  /*0300*/  @!P3 IMAD.IADD R11, R11, 0x1, -R2 ;  /* 0x000000010b0bb824 */ /* 0x000fe200078e0a02 */
[----:B------:R-:W-:Y:S01]  /*0310*/  IADD3 R7, R4, c[0x0][0x188], RZ ;  /* 0x0000620004077a10 */ /* 0x000fe20007ffe0ff */
[----:B------:R-:W-:Y:S01]  /*0320*/  IMAD.HI.U32 R9, R9, R6, RZ ;  /* 0x0000000609097227 */ /* 0x000fe200078e00ff */
[----:B------:R-:W-:Y:S02]  /*0330*/  ISETP.GT.U32.AND P0, PT, R2, R13, PT ;  /* 0x0000000d0200720c */ /* 0x000fe40003f04070 */
[----:B------:R-:W-:Y:S01]  /*0340*/  ISETP.GE.U32.AND P2, PT, R11, R2, PT ;  /* 0x000000020b00720c */ /* 0x000fe20003f46070 */
[----:B------:R-:W-:Y:S01]  /*0350*/  IMAD.HI.U32 R12, R12, R7, RZ ;  /* 0x000000070c0c7227 */ /* 0x000fe200078e00ff */
[----:B------:R-:W-:-:S03]  /*0360*/  LOP3.LUT R11, R3, c[0x0][0x17c], RZ, 0x3c, !PT ;  /* 0x00005f00030b7a12 */ /* 0x000fc600078e3cff */
[----:B------:R-:W-:Y:S02]  /*0370*/  IMAD.MOV R9, RZ, RZ, -R9 ;  /* 0x000000ffff097224 */ /* 0x000fe400078e0a09 */
[----:B------:R-:W-:Y:S01]  /*0380*/  IMAD.MOV R12, RZ, RZ, -R12 ;  /* 0x000000ffff0c7224 */ /* 0x000fe200078e0a0c */
[----:B------:R-:W-:Y:S01]  /*0390*/  @!P1 IADD3 R8, R8, 0x1, RZ ;  /* 0x0000000108089810 */ /* 0x000fe20007ffe0ff */
[----:B------:R-:W-:Y:S02]  /*03a0*/  IMAD R6, R9, c[0x0][0x184], R6 ;  /* 0x0000610009067a24 */ /* 0x000fe400078e0206 */
[----:B------:R-:W-:Y:S01]  /*03b0*/  @!P1 IMAD.IADD R15, R15, 0x1, -R2 ;  /* 0x000000010f0f9824 */ /* 0x000fe200078e0a02 */
[-C--:B------:R-:W-:Y:S01]  /*03c0*/  @!P0 IADD3 R13, R13, -R2.reuse, RZ ;  /* 0x800000020d0d8210 */ /* 0x080fe20007ffe0ff */
[----:B------:R-:W-:Y:S01]  /*03d0*/  IMAD R7, R12, c[0x0][0x180], R7 ;  /* 0x000060000c077a24 */ /* 0x000fe200078e0207 */
[----:B------:R-:W-:Y:S01]  /*03e0*/  ISETP.GE.U32.AND P5, PT, R6, c[0x0][0x184], PT ;  /* 0x0000610006007a0c */ /* 0x000fe20003fa6070 */
[----:B------:R-:W-:Y:S01]  /*03f0*/  IMAD.MOV.U32 R9, RZ, RZ, c[0x0][0x184] ;  /* 0x00006100ff097624 */ /* 0x000fe200078e00ff */
[----:B------:R-:W-:-:S02]  /*0400*/  ISETP.GE.U32.AND P4, PT, R13, R2, PT ;  /* 0x000000020d00720c */ /* 0x000fc40003f86070 */
[----:B------:R-:W-:Y:S02]  /*0410*/  ISETP.GE.U32.AND P3, PT, R15, R2, PT ;  /* 0x000000020f00720c */ /* 0x000fe40003f66070 */
[----:B------:R-:W-:Y:S02]  /*0420*/  ISETP.GE.U32.AND P6, PT, R7, c[0x0][0x180], PT ;  /* 0x0000600007007a0c */ /* 0x000fe40003fc6070 */
[----:B------:R-:W-:Y:S02]  /*0430*/  LOP3.LUT R2, R9, c[0x0][0x17c], RZ, 0x3c, !PT ;  /* 0x00005f0009027a12 */ /* 0x000fe400078e3cff */
[----:B------:R-:W-:Y:S02]  /*0440*/  LOP3.LUT R9, R4, c[0x0][0x17c], RZ, 0x3c, !PT ;  /* 0x00005f0004097a12 */ /* 0x000fe400078e3cff */
[----:B------:R-:W-:Y:S02]  /*0450*/  @P2 IADD3 R10, R10, 0x1, RZ ;  /* 0x000000010a0a2810 */ /* 0x000fe40007ffe0ff */
[----:B------:R-:W-:-:S02]  /*0460*/  ISETP.GE.AND P2, PT, R11, RZ, PT ;  /* 0x000000ff0b00720c */ /* 0x000fc40003f46270 */
[----:B------:R-:W-:Y:S02]  /*0470*/  ISETP.GE.AND P1, PT, R9, RZ, PT ;  /* 0x000000ff0900720c */ /* 0x000fe40003f26270 */
[----:B------:R-:W-:Y:S02]  /*0480*/  @!P0 IADD3 R5, R5, 0x1, RZ ;  /* 0x0000000105058810 */ /* 0x000fe40007ffe0ff */
[----:B------:R-:W-:Y:S02]  /*0490*/  ISETP.GE.AND P0, PT, R2, RZ, PT ;  /* 0x000000ff0200720c */ /* 0x000fe40003f06270 */
[----:B------:R-:W0:Y:S01]  /*04a0*/  S2R R2, SR_CTAID.Z ;  /* 0x0000000000027919 */ /* 0x000e220000002700 */
[----:B------:R-:W-:Y:S02]  /*04b0*/  @P6 IADD3 R7, R7, -c[0x0][0x180], RZ ;  /* 0x8000600007076a10 */ /* 0x000fe40007ffe0ff */
[----:B------:R-:W-:Y:S02]  /*04c0*/  @P3 IADD3 R8, R8, 0x1, RZ ;  /* 0x0000000108083810 */ /* 0x000fe40007ffe0ff */
[----:B------:R-:W-:Y:S01]  /*04d0*/  @P4 IADD3 R5, R5, 0x1, RZ ;  /* 0x0000000105054810 */ /* 0x000fe20007ffe0ff */
[----:B------:R-:W-:Y:S01]  /*04e0*/  @!P2 IMAD.MOV R10, RZ, RZ, -R10 ;  /* 0x000000ffff0aa224 */ /* 0x000fe200078e0a0a */
[----:B------:R-:W-:Y:S01]  /*04f0*/  @P5 IADD3 R6, R6, -c[0x0][0x184], RZ ;  /* 0x8000610006065a10 */ /* 0x000fe20007ffe0ff */
[----:B------:R-:W-:Y:S01]  /*0500*/  @!P1 IMAD.MOV R8, RZ, RZ, -R8 ;  /* 0x000000ffff089224 */ /* 0x000fe200078e0a08 */
[----:B------:R-:W-:-:S02]  /*0510*/  ISETP.GE.U32.AND P4, PT, R7, c[0x0][0x180], PT ;  /* 0x0000600007007a0c */ /* 0x000fc40003f86070 */
[----:B------:R-:W-:Y:S02]  /*0520*/  ISETP.NE.U32.AND P3, PT, RZ, c[0x0][0x180], PT ;  /* 0x00006000ff007a0c */ /* 0x000fe40003f65070 */
[----:B------:R-:W-:Y:S02]  /*0530*/  ISETP.NE.AND P6, PT, RZ, c[0x0][0x17c], PT ;  /* 0x00005f00ff007a0c */ /* 0x000fe40003fc5270 */
[----:B------:R-:W-:Y:S02]  /*0540*/  LOP3.LUT R9, RZ, c[0x0][0x17c], RZ, 0x33, !PT ;  /* 0x00005f00ff097a12 */ /* 0x000fe400078e33ff */
[----:B------:R-:W-:Y:S02]  /*0550*/  ISETP.GE.U32.AND P5, PT, R6, c[0x0][0x184], PT ;  /* 0x0000610006007a0c */ /* 0x000fe40003fa6070 */
[----:B------:R-:W-:Y:S02]  /*0560*/  ISETP.NE.U32.AND P1, PT, RZ, c[0x0][0x184], PT ;  /* 0x00006100ff007a0c */ /* 0x000fe40003f25070 */
[----:B------:R-:W-:-:S02]  /*0570*/  SEL R11, R9, R10, !P6 ;  /* 0x0000000a090b7207 */ /* 0x000fc40007000000 */
[----:B------:R-:W-:Y:S02]  /*0580*/  @!P0 IADD3 R5, -R5, RZ, RZ ;  /* 0x000000ff05058210 */ /* 0x000fe40007ffe1ff */
[C---:B------:R-:W-:Y:S01]  /*0590*/  SEL R8, R9.reuse, R8, !P6 ;  /* 0x0000000809087207 */ /* 0x040fe20007000000 */
[--C-:B------:R-:W-:Y:S01]  /*05a0*/  IMAD.MOV R10, RZ, RZ, -R11.reuse ;  /* 0x000000ffff0a7224 */ /* 0x100fe200078e0a0b */
[----:B------:R-:W-:Y:S01]  /*05b0*/  SEL R9, R9, R5, !P6 ;  /* 0x0000000509097207 */ /* 0x000fe20007000000 */
[----:B0-----:R-:W-:Y:S01]  /*05c0*/  IMAD R11, R2, c[0x0][0x174], R11 ;  /* 0x00005d00020b7a24 */ /* 0x001fe200078e020b */
[----:B------:R-:W-:Y:S01]  /*05d0*/  @P4 IADD3 R7, R7, -c[0x0][0x180], RZ ;  /* 0x8000600007074a10 */ /* 0x000fe20007ffe0ff */
[----:B------:R-:W-:Y:S01]  /*05e0*/  IMAD.MOV R5, RZ, RZ, -R8 ;  /* 0x000000ffff057224 */ /* 0x000fe200078e0a08 */
[----:B------:R-:W-:Y:S01]  /*05f0*/  @!P3 LOP3.LUT R7, RZ, c[0x0][0x180], RZ, 0x33, !PT ;  /* 0x00006000ff07ba12 */ /* 0x000fe200078e33ff */
[----:B------:R-:W-:Y:S01]  /*0600*/  IMAD R3, R10, c[0x0][0x17c], R3 ;  /* 0x00005f000a037a24 */ /* 0x000fe200078e0203 */
[----:B------:R-:W-:Y:S01]  /*0610*/  @P5 IADD3 R6, R6, -c[0x0][0x184], RZ ;  /* 0x8000610006065a10 */ /* 0x000fe20007ffe0ff */
[----:B------:R-:W-:Y:S01]  /*0620*/  IMAD R4, R5, c[0x0][0x17c], R4 ;  /* 0x00005f0005047a24 */ /* 0x000fe200078e0204 */
[----:B------:R-:W-:Y:S01]  /*0630*/  @!P1 LOP3.LUT R6, RZ, c[0x0][0x184], RZ, 0x33, !PT ;  /* 0x00006100ff069a12 */ /* 0x000fe200078e33ff */
[----:B------:R-:W-:-:S02]  /*0640*/  IMAD R7, R2, c[0x0][0x180], R7 ;  /* 0x0000600002077a24 */ /* 0x000fc400078e0207 */
[----:B------:R-:W-:Y:S02]  /*0650*/  IMAD R8, R9, R8, R11 ;  /* 0x0000000809087224 */ /* 0x000fe400078e020b */
[----:B------:R-:W-:Y:S02]  /*0660*/  IMAD R3, R4, c[0x0][0x17c], R3 ;  /* 0x00005f0004037a24 */ /* 0x000fe400078e0203 */
[----:B------:R-:W-:Y:S02]  /*0670*/  IMAD R7, R7, c[0x0][0x184], R6 ;  /* 0x0000610007077a24 */ /* 0x000fe400078e0206 */
[----:B------:R-:W-:Y:S02]  /*0680*/  IMAD R9, R8, c[0x0][0x178], R3 ;  /* 0x00005e0008097a24 */ /* 0x000fe400078e0203 */
.L_x_0:
[----:B0-----:R-:W-:Y:S02]  /*0690*/  IMAD.MOV.U32 R5, RZ, RZ, 0x2 ;  /* 0x00000002ff057424 */ /* 0x001fe400078e00ff */
[----:B------:R-:W-:-:S04]  /*06a0*/  IMAD R2, R9, c[0x0][0x18c], R0 ;  /* 0x0000630009027a24 */ /* 0x000fc800078e0200 */
[----:B------:R-:W-:-:S06]  /*06b0*/  IMAD.WIDE R2, R2, R5, c[0x0][0x168] ;  /* 0x00005a0002027625 */ /* 0x000fcc00078e0205 */
[----:B------:R-:W2:Y:S01]  /*06c0*/  LDG.E.U16 R3, [R2.64] ;  /* 0x0000000402037981 */ /* 0x000ea2000c1e1500 */
[----:B------:R-:W-:Y:S01]  /*06d0*/  IMAD R4, R7, c[0x0][0x18c], R0 ;  /* 0x0000630007047a24 */ /* 0x000fe200078e0200 */
[----:B------:R-:W-:-:S03]  /*06e0*/  IADD3 R0, R0, c[0x0][0x0], RZ ;  /* 0x0000000000007a10 */ /* 0x000fc60007ffe0ff */
[----:B------:R-:W-:Y:S01]  /*06f0*/  IMAD.WIDE R4, R4, R5, c[0x0][0x160] ;  /* 0x0000580004047625 */ /* 0x000fe200078e0205 */
[----:B------:R-:W-:-:S04]  /*0700*/  ISETP.GE.AND P0, PT, R0, c[0x0][0x18c], PT ;  /* 0x0000630000007a0c */ /* 0x000fc80003f06270 */
[----:B--2---:R0:W-:Y:S09]  /*0710*/  STG.E.U16 [R4.64], R3 ;  /* 0x0000000304007986 */ /* 0x0041f2000c101504 */
[----:B------:R-:W-:Y:S05]  /*0720*/  @!P0 BRA `(.L_x_0) ;  /* 0xffffff6000008947 */ /* 0x000fea000383ffff */
[----:B------:R-:W-:Y:S05]  /*0730*/  EXIT ;  /* 0x000000000000794d */ /* 0x000fea0003800000 */
.L_x_1:
[----:B------:R-:W-:-:S00]  /*0740*/  BRA `(.L_x_1) ;  /* 0xfffffff000007947 */ /* 0x000fc0000383ffff */
[----:B------:R-:W-:-:S00]  /*0750*/  NOP ;  /* 0x0000000000007918 */ /* 0x000fc00000000000 */
        /* <DEDUP_REMOVED lines=10> */
.L_x_7:


//--------------------- .text._ZN17fastertransformer12reverse_rollIfEEvPT_PKS1_iiiiiiii --------------------------
	.section	.text._ZN17fastertransformer12reverse_rollIfEEvPT_PKS1_iiiiiiii,"ax",@progbits
	.sectioninfo	@"SHI_REGISTERS=20"
	.align	128
        .global         _ZN17fastertransformer12reverse_rollIfEEvPT_PKS1_iiiiiiii
        .type           _ZN17fastertransformer12reverse_rollIfEEvPT_PKS1_iiiiiiii,@function
        .size           _ZN17fastertransformer12reverse_rollIfEEvPT_PKS1_iiiiiiii,(.L_x_8 - _ZN17fastertransformer12reverse_rollIfEEvPT_PKS1_iiiiiiii)
        .other          _ZN17fastertransformer12reverse_rollIfEEvPT_PKS1_iiiiiiii,@"STO_CUDA_ENTRY STV_DEFAULT"
_ZN17fastertransformer12reverse_rollIfEEvPT_PKS1_iiiiiiii:
.text._ZN17fastertransformer12reverse_rollIfEEvPT_PKS1_iiiiiiii:
[----:B------:R-:W-:Y:S02]  /*0000*/  IMAD.MOV.U32 R1, RZ, RZ, c[0x0][0x28] ;  /* 0x00000a00ff017624 */ /* 0x000fe400078e00ff */
[----:B------:R-:W0:Y:S02]  /*0010*/  S2R R0, SR_TID.X ;  /* 0x0000000000007919 */ /* 0x000e240000002100 */
[----:B0-----:R-:W-:-:S13]  /*0020*/  ISETP.GE.AND P0, PT, R0, c[0x0][0x18c], PT ;  /* 0x0000630000007a0c */ /* 0x001fda0003f06270 */
[----:B------:R-:W-:Y:S05]  /*0030*/  @P0 EXIT ;  /* 0x000000000000094d */ /* 0x000fea0003800000 */
[----:B------:R-:W-:Y:S01]  /*0040*/  IABS R4, c[0x0][0x17c] ;  /* 0x00005f0000047a13 */ /* 0x000fe20000000000 */
[----:B------:R-:W-:Y:S01]  /*0050*/  I2F.U32.RP R10, c[0x0][0x180] ;  /* 0x00006000000a7b06 */ /* 0x000fe20000209000 */
[----:B------:R-:W0:Y:S01]  /*0060*/  S2R R2, SR_CTAID.X ;  /* 0x0000000000027919 */ /* 0x000e220000002500 */
[----:B------:R-:W-:-:S03]  /*0070*/  ULDC.64 UR4, c[0x0][0x118] ;  /* 0x0000460000047ab9 */ /* 0x000fc60000000a00 */
        /* <DEDUP_REMOVED lines=10> */
[----:B------:R0:W2:Y:S08]  /*0120*/  F2I.FTZ.U32.TRUNC.NTZ R9, R8 ;  /* 0x0000000800097305 */ /* 0x0000b0000021f000 */
[----:B------:R-:W3:Y:S01]  /*0130*/  F2I.FTZ.U32.TRUNC.NTZ R7, R6 ;  /* 0x0000000600077305 */ /* 0x000ee2000021f000 */
[----:B0-----:R-:W-:Y:S01]  /*0140*/  IMAD.MOV.U32 R8, RZ, RZ, RZ ;  /* 0x000000ffff087224 */ /* 0x001fe200078e00ff */
[----:B-1----:R-:W-:Y:S01]  /*0150*/  IADD3 R12, R11, 0xffffffe, RZ ;  /* 0x0ffffffe0b0c7810 */ /* 0x002fe20007ffe0ff */
[----:B------:R-:W-:Y:S01]  /*0160*/  IMAD.MOV.U32 R11, RZ, RZ, R13 ;  /* 0x000000ffff0b7224 */ /* 0x000fe200078e000d */
[----:B------:R-:W-:Y:S01]  /*0170*/  IABS R13, c[0x0][0x184] ;  /* 0x00006100000d7a13 */ /* 0x000fe20000000000 */
[----:B--2---:R-:W-:-:S04]  /*0180*/  IMAD.MOV R5, RZ, RZ, -R9 ;  /* 0x000000ffff057224 */ /* 0x004fc800078e0a09 */
[----:B------:R-:W-:-:S04]  /*0190*/  IMAD R5, R5, R4, RZ ;  /* 0x0000000405057224 */ /* 0x000fc800078e02ff */
[----:B------:R-:W-:Y:S02]  /*01a0*/  IMAD.HI.U32 R8, R9, R5, R8 ;  /* 0x0000000509087227 */ /* 0x000fe400078e0008 */
[----:B------:R-:W0:Y:S02]  /*01b0*/  F2I.FTZ.U32.TRUNC.NTZ R9, R12 ;  /* 0x0000000c00097305 */ /* 0x000e24000021f000 */
[----:B---3--:R-:W-:Y:S02]  /*01c0*/  IMAD.MOV R15, RZ, RZ, -R7 ;  /* 0x000000ffff0f7224 */ /* 0x008fe400078e0a07 */
[----:B------:R-:W-:-:S04]  /*01d0*/  IMAD.HI.U32 R10, R8, R11, RZ ;  /* 0x0000000b080a7227 */ /* 0x000fc800078e00ff */
[----:B------:R-:W-:Y:S02]  /*01e0*/  IMAD.MOV R6, RZ, RZ, -R10 ;  /* 0x000000ffff067224 */ /* 0x000fe400078e0a0a */
[----:B------:R-:W-:Y:S02]  /*01f0*/  IMAD R15, R15, c[0x0][0x180], RZ ;  /* 0x000060000f0f7a24 */ /* 0x000fe400078e02ff */
[C---:B------:R-:W-:Y:S02]  /*0200*/  IMAD R11, R4.reuse, R6, R11 ;  /* 0x00000006040b7224 */ /* 0x040fe400078e020b */
[----:B------:R-:W-:Y:S02]  /*0210*/  IMAD.MOV.U32 R6, RZ, RZ, RZ ;  /* 0x000000ffff067224 */ /* 0x000fe400078e00ff */
[----:B0-----:R-:W-:Y:S01]  /*0220*/  IMAD.MOV R14, RZ, RZ, -R9 ;  /* 0x000000ffff0e7224 */ /* 0x001fe200078e0a09 */
[----:B------:R-:W-:Y:S01]  /*0230*/  ISETP.GT.U32.AND P3, PT, R4, R11, PT ;  /* 0x0000000b0400720c */ /* 0x000fe20003f64070 */
[----:B------:R-:W-:-:S04]  /*0240*/  IMAD.HI.U32 R7, R7, R15, R6 ;  /* 0x0000000f07077227 */ /* 0x000fc800078e0006 */
[----:B------:R-:W-:-:S04]  /*0250*/  IMAD.HI.U32 R6, R8, R17, RZ ;  /* 0x0000001108067227 */ /* 0x000fc800078e00ff */
[----:B------:R-:W-:-:S04]  /*0260*/  IMAD.HI.U32 R5, R8, R13, RZ ;  /* 0x0000000d08057227 */ /* 0x000fc800078e00ff */
[----:B------:R-:W-:Y:S01]  /*0270*/  IMAD R15, R14, c[0x0][0x184], RZ ;  /* 0x000061000e0f7a24 */ /* 0x000fe200078e02ff */
[----:B------:R-:W-:Y:S01]  /*0280*/  IADD3 R12, -R5, RZ, RZ ;  /* 0x000000ff050c7210 */ /* 0x000fe20007ffe1ff */
[----:B------:R-:W-:Y:S01]  /*0290*/  IMAD.MOV.U32 R8, RZ, RZ, RZ ;  /* 0x000000ffff087224 */ /* 0x000fe200078e00ff */
[----:B------:R-:W-:Y:S01]  /*02a0*/  @!P3 IADD3 R10, R10, 0x1, RZ ;  /* 0x000000010a0ab810 */ /* 0x000fe20007ffe0ff */
[----:B------:R-:W-:Y:S02]  /*02b0*/  IMAD.MOV R14, RZ, RZ, -R6 ;  /* 0x000000ffff0e7224 */ /* 0x000fe400078e0a06 */
[----:B------:R-:W-:Y:S01]  /*02c0*/  IMAD.HI.U32 R15, R9, R15, R8 ;  /* 0x0000000f090f7227 */ /* 0x000fe200078e0008 */
[----:B------:R-:W-:-:S03]  /*02d0*/  IADD3 R8, R3, c[0x0][0x188], RZ ;  /* 0x0000620003087a10 */ /* 0x000fc60007ffe0ff */
[C---:B------:R-:W-:Y:S02]  /*02e0*/  IMAD R9, R4.reuse, R14, R17 ;  /* 0x0000000e04097224 */ /* 0x040fe400078e0211 */
[----:B------:R-:W-:Y:S01]  /*02f0*/  IMAD R13, R4, R12, R13 ;  /* 0x0000000c040d7224 */ /* 0x000fe200078e020d */
[----:B------:R-:W-:Y:S01]  /*0300*/  IADD3 R12, R2, c[0x0][0x188], RZ ;  /* 0x00006200020c7a10 */ /* 0x000fe20007ffe0ff */
[----:B------:R-:W-:Y:S01]  /*0310*/  @!P3 IMAD.IADD R11, R11, 0x1, -R4 ;  /* 0x000000010b0bb824 */ /* 0x000fe200078e0a04 */
[C---:B------:R-:W-:Y:S01]  /*0320*/  ISETP.GT.U32.AND P1, PT, R4.reuse, R9, PT ;  /* 0x000000090400720c */ /* 0x040fe20003f24070 */
[----:B------:R-:W-:Y:S01]  /*0330*/  IMAD.HI.U32 R7, R7, R8, RZ ;  /* 0x0000000807077227 */ /* 0x000fe200078e00ff */
[----:B------:R-:W-:Y:S02]  /*0340*/  ISETP.GT.U32.AND P0, PT, R4, R13, PT ;  /* 0x0000000d0400720c */ /* 0x000fe40003f04070 */
[----:B------:R-:W-:Y:S01]  /*0350*/  ISETP.GE.U32.AND P2, PT, R11, R4, PT ;  /* 0x000000040b00720c */ /* 0x000fe20003f46070 */
[----:B------:R-:W-:-:S04]  /*0360*/  IMAD.HI.U32 R15, R15, R12, RZ ;  /* 0x0000000c0f0f7227 */ /* 0x000fc800078e00ff */
[----:B------:R-:W-:Y:S01]  /*0370*/  IMAD.MOV R7, RZ, RZ, -R7 ;  /* 0x000000ffff077224 */ /* 0x000fe200078e0a07 */
[----:B------:R-:W-:Y:S01]  /*0380*/  IADD3 R15, -R15, RZ, RZ ;  /* 0x000000ff0f0f7210 */ /* 0x000fe20007ffe1ff */
[----:B------:R-:W-:Y:S02]  /*0390*/  IMAD.MOV.U32 R11, RZ, RZ, c[0x0][0x184] ;  /* 0x00006100ff0b7624 */ /* 0x000fe400078e00ff */
[----:B------:R-:W-:Y:S01]  /*03a0*/  IMAD R8, R7, c[0x0][0x180], R8 ;  /* 0x0000600007087a24 */ /* 0x000fe200078e0208 */
[----:B------:R-:W-:Y:S01]  /*03b0*/  @!P1 IADD3 R6, R6, 0x1, RZ ;  /* 0x0000000106069810 */ /* 0x000fe20007ffe0ff */
[--C-:B------:R-:W-:Y:S01]  /*03c0*/  @!P1 IMAD.IADD R9, R9, 0x1, -R4.reuse ;  /* 0x0000000109099824 */ /* 0x100fe200078e0a04 */
[----:B------:R-:W-:Y:S01]  /*03d0*/  @!P0 IADD3 R5, R5, 0x1, RZ ;  /* 0x0000000105058810 */ /* 0x000fe20007ffe0ff */
[----:B------:R-:W-:Y:S01]  /*03e0*/  @!P0 IMAD.IADD R13, R13, 0x1, -R4 ;  /* 0x000000010d0d8824 */ /* 0x000fe200078e0a04 */
[----:B------:R-:W-:Y:S01]  /*03f0*/  ISETP.GE.U32.AND P6, PT, R8, c[0x0][0x180], PT ;  /* 0x0000600008007a0c */ /* 0x000fe20003fc6070 */
[----:B------:R-:W-:Y:S01]  /*0400*/  IMAD R7, R15, c[0x0][0x184], R12 ;  /* 0x000061000f077a24 */ /* 0x000fe200078e020c */
[----:B------:R-:W-:-:S02]  /*0410*/  ISETP.GE.U32.AND P3, PT, R9, R4, PT ;  /* 0x000000040900720c */ /* 0x000fc40003f66070 */
[----:B------:R-:W-:Y:S02]  /*0420*/  LOP3.LUT R12, R2, c[0x0][0x17c], RZ, 0x3c, !PT ;  /* 0x00005f00020c7a12 */ /* 0x000fe400078e3cff */
[----:B------:R-:W-:Y:S02]  /*0430*/  LOP3.LUT R9, R3, c[0x0][0x17c], RZ, 0x3c, !PT ;  /* 0x00005f0003097a12 */ /* 0x000fe400078e3cff */
[----:B------:R-:W-:Y:S02]  /*0440*/  ISETP.GE.U32.AND P4, PT, R13, R4, PT ;  /* 0x000000040d00720c */ /* 0x000fe40003f86070 */
[----:B------:R-:W-:Y:S02]  /*0450*/  ISETP.GE.U32.AND P5, PT, R7, c[0x0][0x184], PT ;  /* 0x0000610007007a0c */ /* 0x000fe40003fa6070 */
[----:B------:R-:W-:Y:S02]  /*0460*/  @P2 IADD3 R10, R10, 0x1, RZ ;  /* 0x000000010a0a2810 */ /* 0x000fe40007ffe0ff */
[----:B------:R-:W-:-:S02]  /*0470*/  ISETP.GE.AND P2, PT, R12, RZ, PT ;  /* 0x000000ff0c00720c */ /* 0x000fc40003f46270 */
[----:B------:R-:W-:Y:S02]  /*0480*/  ISETP.GE.AND P1, PT, R9, RZ, PT ;  /* 0x000000ff0900720c */ /* 0x000fe40003f26270 */
[----:B------:R-:W-:Y:S02]  /*0490*/  LOP3.LUT R4, R11, c[0x0][0x17c], RZ, 0x3c, !PT ;  /* 0x00005f000b047a12 */ /* 0x000fe400078e3cff */
[----:B------:R-:W0:Y:S01]  /*04a0*/  S2R R11, SR_CTAID.Z ;  /* 0x00000000000b7919 */ /* 0x000e220000002700 */
[----:B------:R-:W-:Y:S02]  /*04b0*/  @P6 IADD3 R8, R8, -c[0x0][0x180], RZ ;  /* 0x8000600008086a10 */ /* 0x000fe40007ffe0ff */
[----:B------:R-:W-:Y:S02]  /*04c0*/  @P3 IADD3 R6, R6, 0x1, RZ ;  /* 0x0000000106063810 */ /* 0x000fe40007ffe0ff */
[----:B------:R-:W-:Y:S02]  /*04d0*/  ISETP.GE.AND P0, PT, R4, RZ, PT ;  /* 0x000000ff0400720c */ /* 0x000fe40003f06270 */
        /* <DEDUP_REMOVED lines=11> */
[----:B------:R-:W-:Y:S02]  /*0590*/  SEL R6, R9, R6, !P6 ;  /* 0x0000000609067207 */ /* 0x000fe40007000000 */
[----:B------:R-:W-:Y:S01]  /*05a0*/  @!P0 IADD3 R5, -R5, RZ, RZ ;  /* 0x000000ff05058210 */ /* 0x000fe20007ffe1ff */
[----:B------:R-:W-:Y:S01]  /*05b0*/  IMAD.MOV R13, RZ, RZ, -R10 ;  /* 0x000000ffff0d7224 */ /* 0x000fe200078e0a0a */
[----:B------:R-:W-:Y:S01]  /*05c0*/  @P4 IADD3 R8, R8, -c[0x0][0x180], RZ ;  /* 0x8000600008084a10 */ /* 0x000fe20007ffe0ff */
[----:B------:R-:W-:Y:S01]  /*05d0*/  IMAD.MOV R4, RZ, RZ, -R6 ;  /* 0x000000ffff047224 */ /* 0x000fe200078e0a06 */
[----:B------:R-:W-:Y:S01]  /*05e0*/  SEL R9, R9, R5, !P6 ;  /* 0x0000000509097207 */ /* 0x000fe20007000000 */
[----:B------:R-:W-:Y:S01]  /*05f0*/  IMAD R2, R13, c[0x0][0x17c], R2 ;  /* 0x00005f000d027a24 */ /* 0x000fe200078e0202 */
[----:B------:R-:W-:Y:S01]  /*0600*/  @!P3 LOP3.LUT R8, RZ, c[0x0][0x180], RZ, 0x33, !PT ;  /* 0x00006000ff08ba12 */ /* 0x000fe200078e33ff */
[----:B0-----:R-:W-:Y:S01]  /*0610*/  IMAD R5, R11, c[0x0][0x174], R10 ;  /* 0x00005d000b057a24 */ /* 0x001fe200078e020a */
        /* <DEDUP_REMOVED lines=8> */
.L_x_2:
[----:B0-----:R-:W-:Y:S02]  /*06a0*/  IMAD.MOV.U32 R5, RZ, RZ, 0x4 ;  /* 0x00000004ff057424 */ /* 0x001fe400078e00ff */
[----:B------:R-:W-:-:S04]  /*06b0*/  IMAD R2, R9, c[0x0][0x18c], R0 ;  /* 0x0000630009027a24 */ /* 0x000fc800078e0200 */
[----:B------:R-:W-:-:S06]  /*06c0*/  IMAD.WIDE R2, R2, R5, c[0x0][0x168] ;  /* 0x00005a0002027625 */ /* 0x000fcc00078e0205 */
[----:B------:R-:W2:Y:S01]  /*06d0*/  LDG.E R3, [R2.64] ;  /* 0x0000000402037981 */ /* 0x000ea2000c1e1900 */
[----:B------:R-:W-:Y:S01]  /*06e0*/  IMAD R4, R7, c[0x0][0x18c], R0 ;  /* 0x0000630007047a24 */ /* 0x000fe200078e0200 */
[----:B------:R-:W-:-:S03]  /*06f0*/  IADD3 R0, R0, c[0x0][0x0], RZ ;  /* 0x0000000000007a10 */ /* 0x000fc60007ffe0ff */
[----:B------:R-:W-:Y:S01]  /*0700*/  IMAD.WIDE R4, R4, R5, c[0x0][0x160] ;  /* 0x0000580004047625 */ /* 0x000fe200078e0205 */
[----:B------:R-:W-:-:S04]  /*0710*/  ISETP.GE.AND P0, PT, R0, c[0x0][0x18c], PT ;  /* 0x0000630000007a0c */ /* 0x000fc80003f06270 */
[----:B--2---:R0:W-:Y:S09]  /*0720*/  STG.E [R4.64], R3 ;  /* 0x0000000304007986 */ /* 0x0041f2000c101904 */
[----:B------:R-:W-:Y:S05]  /*0730*/  @!P0 BRA `(.L_x_2) ;  /* 0xffffff6000008947 */ /* 0x000fea000383ffff */
[----:B------:R-:W-:Y:S05]  /*0740*/  EXIT ;  /* 0x000000000000794d */ /* 0x000fea0003800000 */
.L_x_3:
        /* <DEDUP_REMOVED lines=11> */
.L_x_8:


//--------------------- .text._ZN17fastertransformer12reverse_rollI7__half2EEvPT_PKS2_iiiiiiii --------------------------
	.section	.text._ZN17fastertransformer12reverse_rollI7__half2EEvPT_PKS2_iiiiiiii,"ax",@progbits
	.sectioninfo	@"SHI_REGISTERS=20"
	.align	128
        .global         _ZN17fastertransformer12reverse_rollI7__half2EEvPT_PKS2_iiiiiiii
        .type           _ZN17fastertransformer12reverse_rollI7__half2EEvPT_PKS2_iiiiiiii,@function
        .size           _ZN17fastertransformer12reverse_rollI7__half2EEvPT_PKS2_iiiiiiii,(.L_x_9 - _ZN17fastertransformer12reverse_rollI7__half2EEvPT_PKS2_iiiiiiii)
        .other          _ZN17fastertransformer12reverse_rollI7__half2EEvPT_PKS2_iiiiiiii,@"STO_CUDA_ENTRY STV_DEFAULT"
_ZN17fastertransformer12reverse_rollI7__half2EEvPT_PKS2_iiiiiiii:
.text._ZN17fastertransformer12reverse_rollI7__half2EEvPT_PKS2_iiiiiiii:
        /* <DEDUP_REMOVED lines=105> */
.L_x_4:
        /* <DEDUP_REMOVED lines=11> */
.L_x_5:
        /* <DEDUP_REMOVED lines=12> */
.L_x_9:


//--------------------- .text._ZN17fastertransformer18reverse_roll_col32EPaPKaiiiiiiii --------------------------
	.section	.text._ZN17fastertransformer18reverse_roll_col32EPaPKaiiiiiiii,"ax",@progbits
	.sectioninfo	@"SHI_REGISTERS=20"
	.align	128
        .global         _ZN17fastertransformer18reverse_roll_col32EPaPKaiiiiiiii
        .type           _ZN17fastertransformer18reverse_roll_col32EPaPKaiiiiiiii,@function
        .size           _ZN17fastertransformer18reverse_roll_col32EPaPKaiiiiiiii,(.L_x_10 - _ZN17fastertransformer18reverse_roll_col32EPaPKaiiiiiiii)
        .other          _ZN17fastertransformer18reverse_roll_col32EPaPKaiiiiiiii,@"STO_CUDA_ENTRY STV_DEFAULT"
_ZN17fastertransformer18reverse_roll_col32EPaPKaiiiiiiii:
.text._ZN17fastertransformer18reverse_roll_col32EPaPKaiiiiiiii:
[----:B------:R-:W-:Y:S02]  /*0000*/  IMAD.MOV.U32 R1, RZ, RZ, c[0x0][0x28] ;  /* 0x00000a00ff017624 */ /* 0x000fe400078e00ff */
[----:B------:R-:W0:Y:S01]  /*0010*/  S2R R6, SR_CTAID.Y ;  /* 0x0000000000067919 */ /* 0x000e220000002600 */
[----:B------:R-:W-:Y:S02]  /*0020*/  ULDC.64 UR6, c[0x0][0x180] ;  /* 0x0000600000067ab9 */ /* 0x000fe40000000a00 */
[----:B------:R-:W-:Y:S01]  /*0030*/  UIMAD UR4, UR7, UR6, URZ ;  /* 0x00000006070472a4 */ /* 0x000fe2000f8e023f */
[----:B------:R-:W0:Y:S02]  /*0040*/  S2R R3, SR_TID.Y ;  /* 0x0000000000037919 */ /* 0x000e240000002200 */
[----:B0-----:R-:W-:-:S05]  /*0050*/  IMAD R6, R6, 0x20, R3 ;  /* 0x0000002006067824 */ /* 0x001fca00078e0203 */
[----:B------:R-:W-:-:S13]  /*0060*/  ISETP.GE.AND P0, PT, R6, UR4, PT ;  /* 0x0000000406007c0c */ /* 0x000fda000bf06270 */
[----:B------:R-:W-:Y:S05]  /*0070*/  @P0 EXIT ;  /* 0x000000000000094d */ /* 0x000fea0003800000 */
[----:B------:R-:W-:Y:S01]  /*0080*/  IABS R0, c[0x0][0x184] ;  /* 0x0000610000007a13 */ /* 0x000fe20000000000 */
[----:B------:R-:W-:Y:S01]  /*0090*/  ULDC UR5, c[0x0][0x17c] ;  /* 0x00005f0000057ab9 */ /* 0x000fe20000000800 */
[----:B------:R-:W-:Y:S01]  /*00a0*/  IABS R7, R6 ;  /* 0x0000000600077213 */ /* 0x000fe20000000000 */
[----:B------:R-:W-:Y:S01]  /*00b0*/  ULOP3.LUT UR5, UR7, UR5, URZ, 0x3c, !UPT ;  /* 0x0000000507057292 */ /* 0x000fe2000f8e3c3f */
[----:B------:R-:W0:Y:S01]  /*00c0*/  I2F.RP R4, R0 ;  /* 0x0000000000047306 */ /* 0x000e220000209400 */
[----:B------:R-:W-:Y:S01]  /*00d0*/  IABS R8, c[0x0][0x17c] ;  /* 0x00005f0000087a13 */ /* 0x000fe20000000000 */
[----:B------:R-:W-:-:S06]  /*00e0*/  ULDC.64 UR8, c[0x0][0x118] ;  /* 0x0000460000087ab9 */ /* 0x000fcc0000000a00 */
[----:B0-----:R-:W0:Y:S02]  /*00f0*/  MUFU.RCP R4, R4 ;  /* 0x0000000400047308 */ /* 0x001e240000001000 */
[----:B0-----:R-:W-:-:S06]  /*0100*/  IADD3 R2, R4, 0xffffffe, RZ ;  /* 0x0ffffffe04027810 */ /* 0x001fcc0007ffe0ff */
[----:B------:R0:W1:Y:S02]  /*0110*/  F2I.FTZ.U32.TRUNC.NTZ R3, R2 ;  /* 0x0000000200037305 */ /* 0x000064000021f000 */
[----:B0-----:R-:W-:Y:S02]  /*0120*/  IMAD.MOV.U32 R2, RZ, RZ, RZ ;  /* 0x000000ffff027224 */ /* 0x001fe400078e00ff */
[----:B-1----:R-:W-:-:S04]  /*0130*/  IMAD.MOV R5, RZ, RZ, -R3 ;  /* 0x000000ffff057224 */ /* 0x002fc800078e0a03 */
[----:B------:R-:W-:-:S04]  /*0140*/  IMAD R5, R5, R0, RZ ;  /* 0x0000000005057224 */ /* 0x000fc800078e02ff */
[----:B------:R-:W-:-:S04]  /*0150*/  IMAD.HI.U32 R3, R3, R5, R2 ;  /* 0x0000000503037227 */ /* 0x000fc800078e0002 */
[----:B------:R-:W-:Y:S01]  /*0160*/  IMAD.MOV.U32 R5, RZ, RZ, R7 ;  /* 0x000000ffff057224 */ /* 0x000fe200078e0007 */
[----:B------:R-:W-:-:S03]  /*0170*/  MOV R7, R8 ;  /* 0x0000000800077202 */ /* 0x000fc60000000f00 */
[----:B------:R-:W-:Y:S01]  /*0180*/  IMAD.HI.U32 R4, R3, R5, RZ ;  /* 0x0000000503047227 */ /* 0x000fe200078e00ff */
[----:B------:R-:W0:Y:S03]  /*0190*/  I2F.RP R10, R7 ;  /* 0x00000007000a7306 */ /* 0x000e260000209400 */
[----:B------:R-:W-:-:S04]  /*01a0*/  IMAD.MOV R2, RZ, RZ, -R4 ;  /* 0x000000ffff027224 */ /* 0x000fc800078e0a04 */
[----:B------:R-:W-:Y:S01]  /*01b0*/  IMAD R5, R0, R2, R5 ;  /* 0x0000000200057224 */ /* 0x000fe200078e0205 */
[----:B------:R-:W-:-:S04]  /*01c0*/  LOP3.LUT R2, R6, c[0x0][0x184], RZ, 0x3c, !PT ;  /* 0x0000610006027a12 */ /* 0x000fc800078e3cff */
[----:B------:R-:W-:Y:S02]  /*01d0*/  ISETP.GT.U32.AND P1, PT, R0, R5, PT ;  /* 0x000000050000720c */ /* 0x000fe40003f24070 */
[----:B------:R-:W-:Y:S01]  /*01e0*/  ISETP.GE.AND P2, PT, R2, RZ, PT ;  /* 0x000000ff0200720c */ /* 0x000fe20003f46270 */
[----:B0-----:R-:W0:Y:S01]  /*01f0*/  MUFU.RCP R10, R10 ;  /* 0x0000000a000a7308 */ /* 0x001e220000001000 */
[----:B------:R-:W-:-:S09]  /*0200*/  LOP3.LUT R2, RZ, c[0x0][0x184], RZ, 0x33, !PT ;  /* 0x00006100ff027a12 */ /* 0x000fd200078e33ff */
[----:B------:R-:W-:Y:S01]  /*0210*/  @!P1 IMAD.IADD R5, R5, 0x1, -R0 ;  /* 0x0000000105059824 */ /* 0x000fe200078e0a00 */
[----:B------:R-:W-:-:S04]  /*0220*/  @!P1 IADD3 R4, R4, 0x1, RZ ;  /* 0x0000000104049810 */ /* 0x000fc80007ffe0ff */
[----:B------:R-:W-:Y:S02]  /*0230*/  ISETP.GE.U32.AND P0, PT, R5, R0, PT ;  /* 0x000000000500720c */ /* 0x000fe40003f06070 */
[----:B0-----:R-:W-:-:S04]  /*0240*/  IADD3 R8, R10, 0xffffffe, RZ ;  /* 0x0ffffffe0a087810 */ /* 0x001fc80007ffe0ff */
[----:B------:R0:W1:Y:S07]  /*0250*/  F2I.FTZ.U32.TRUNC.NTZ R9, R8 ;  /* 0x0000000800097305 */ /* 0x00006e000021f000 */
[----:B------:R-:W-:Y:S02]  /*0260*/  @P0 IADD3 R4, R4, 0x1, RZ ;  /* 0x0000000104040810 */ /* 0x000fe40007ffe0ff */
[----:B------:R-:W-:Y:S01]  /*0270*/  ISETP.NE.AND P0, PT, RZ, c[0x0][0x184], PT ;  /* 0x00006100ff007a0c */ /* 0x000fe20003f05270 */
[----:B0-----:R-:W-:-:S02]  /*0280*/  IMAD.MOV.U32 R8, RZ, RZ, RZ ;  /* 0x000000ffff087224 */ /* 0x001fc400078e00ff */
[----:B------:R-:W-:Y:S02]  /*0290*/  @!P2 IMAD.MOV R4, RZ, RZ, -R4 ;  /* 0x000000ffff04a224 */ /* 0x000fe400078e0a04 */
[----:B-1----:R-:W-:-:S03]  /*02a0*/  IMAD.MOV R10, RZ, RZ, -R9 ;  /* 0x000000ffff0a7224 */ /* 0x002fc600078e0a09 */
[----:B------:R-:W-:Y:S02]  /*02b0*/  SEL R5, R2, R4, !P0 ;  /* 0x0000000402057207 */ /* 0x000fe40004000000 */
[----:B------:R-:W-:-:S03]  /*02c0*/  MOV R4, R10 ;  /* 0x0000000a00047202 */ /* 0x000fc60000000f00 */
[----:B------:R-:W-:Y:S02]  /*02d0*/  IMAD.MOV R11, RZ, RZ, -R5 ;  /* 0x000000ffff0b7224 */ /* 0x000fe400078e0a05 */
[----:B------:R-:W-:Y:S01]  /*02e0*/  IMAD R13, R4, R7, RZ ;  /* 0x00000007040d7224 */ /* 0x000fe200078e02ff */
[----:B------:R-:W-:Y:S01]  /*02f0*/  IABS R4, R5 ;  /* 0x0000000500047213 */ /* 0x000fe20000000000 */
[----:B------:R-:W-:Y:S02]  /*0300*/  IMAD R6, R11, c[0x0][0x184], R6 ;  /* 0x000061000b067a24 */ /* 0x000fe400078e0206 */
[----:B------:R-:W-:-:S03]  /*0310*/  IMAD.HI.U32 R9, R9, R13, R8 ;  /* 0x0000000d09097227 */ /* 0x000fc600078e0008 */
[----:B------:R-:W-:-:S03]  /*0320*/  IABS R14, R6 ;  /* 0x00000006000e7213 */ /* 0x000fc60000000000 */
[----:B------:R-:W-:-:S04]  /*0330*/  IMAD.HI.U32 R8, R9, R4, RZ ;  /* 0x0000000409087227 */ /* 0x000fc800078e00ff */
[----:B------:R-:W-:-:S04]  /*0340*/  IMAD.HI.U32 R10, R9, R0, RZ ;  /* 0x00000000090a7227 */ /* 0x000fc800078e00ff */
[----:B------:R-:W-:Y:S02]  /*0350*/  IMAD.MOV R11, RZ, RZ, -R8 ;  /* 0x000000ffff0b7224 */ /* 0x000fe400078e0a08 */
[----:B------:R-:W-:-:S04]  /*0360*/  IMAD.HI.U32 R9, R9, R14, RZ ;  /* 0x0000000e09097227 */ /* 0x000fc800078e00ff */
[----:B------:R-:W-:Y:S02]  /*0370*/  IMAD.MOV R12, RZ, RZ, -R10 ;  /* 0x000000ffff0c7224 */ /* 0x000fe400078e0a0a */
[----:B------:R-:W-:Y:S01]  /*0380*/  IMAD R4, R7, R11, R4 ;  /* 0x0000000b07047224 */ /* 0x000fe200078e0204 */
[----:B------:R-:W-:Y:S01]  /*0390*/  IADD3 R11, -R9, RZ, RZ ;  /* 0x000000ff090b7210 */ /* 0x000fe20007ffe1ff */
[----:B------:R-:W-:-:S03]  /*03a0*/  IMAD R12, R7, R12, R0 ;  /* 0x0000000c070c7224 */ /* 0x000fc600078e0200 */
[C---:B------:R-:W-:Y:S01]  /*03b0*/  ISETP.GT.U32.AND P3, PT, R7.reuse, R4, PT ;  /* 0x000000040700720c */ /* 0x040fe20003f64070 */
[C---:B------:R-:W-:Y:S01]  /*03c0*/  IMAD R14, R7.reuse, R11, R14 ;  /* 0x0000000b070e7224 */ /* 0x040fe200078e020e */
[C---:B------:R-:W-:Y:S01]  /*03d0*/  ISETP.GT.U32.AND P4, PT, R7.reuse, R12, PT ;  /* 0x0000000c0700720c */ /* 0x040fe20003f84070 */
[----:B------:R-:W0:Y:S03]  /*03e0*/  S2R R11, SR_CTAID.X ;  /* 0x00000000000b7919 */ /* 0x000e260000002500 */
[----:B------:R-:W-:-:S07]  /*03f0*/  ISETP.GT.U32.AND P6, PT, R7, R14, PT ;  /* 0x0000000e0700720c */ /* 0x000fce0003fc4070 */
[--C-:B------:R-:W-:Y:S01]  /*0400*/  @!P3 IMAD.IADD R4, R4, 0x1, -R7.reuse ;  /* 0x000000010404b824 */ /* 0x100fe200078e0a07 */
[----:B------:R-:W-:Y:S01]  /*0410*/  @!P3 IADD3 R8, R8, 0x1, RZ ;  /* 0x000000010808b810 */ /* 0x000fe20007ffe0ff */
[--C-:B------:R-:W-:Y:S01]  /*0420*/  @!P4 IMAD.IADD R12, R12, 0x1, -R7.reuse ;  /* 0x000000010c0cc824 */ /* 0x100fe200078e0a07 */
[----:B------:R-:W-:Y:S02]  /*0430*/  @!P4 IADD3 R10, R10, 0x1, RZ ;  /* 0x000000010a0ac810 */ /* 0x000fe40007ffe0ff */
[-C--:B------:R-:W-:Y:S01]  /*0440*/  ISETP.GE.U32.AND P2, PT, R4, R7.reuse, PT ;  /* 0x000000070400720c */ /* 0x080fe20003f46070 */
[----:B------:R-:W-:Y:S01]  /*0450*/  @!P6 IMAD.IADD R14, R14, 0x1, -R7 ;  /* 0x000000010e0ee824 */ /* 0x000fe200078e0a07 */
[----:B------:R-:W-:Y:S02]  /*0460*/  ISETP.GE.U32.AND P1, PT, R12, R7, PT ;  /* 0x000000070c00720c */ /* 0x000fe40003f26070 */
[----:B------:R-:W0:Y:S01]  /*0470*/  S2R R12, SR_TID.X ;  /* 0x00000000000c7919 */ /* 0x000e220000002100 */
[----:B------:R-:W-:-:S02]  /*0480*/  LOP3.LUT R4, R5, c[0x0][0x17c], RZ, 0x3c, !PT ;  /* 0x00005f0005047a12 */ /* 0x000fc400078e3cff */
[----:B------:R-:W-:Y:S02]  /*0490*/  ISETP.GE.U32.AND P5, PT, R14, R7, PT ;  /* 0x000000070e00720c */ /* 0x000fe40003fa6070 */
[----:B------:R-:W-:Y:S02]  /*04a0*/  LOP3.LUT R7, R6, c[0x0][0x17c], RZ, 0x3c, !PT ;  /* 0x00005f0006077a12 */ /* 0x000fe400078e3cff */
[----:B------:R-:W-:Y:S02]  /*04b0*/  ISETP.GE.AND P3, PT, R4, RZ, PT ;  /* 0x000000ff0400720c */ /* 0x000fe40003f66270 */
[----:B------:R-:W-:Y:S01]  /*04c0*/  @P2 IADD3 R8, R8, 0x1, RZ ;  /* 0x0000000108082810 */ /* 0x000fe20007ffe0ff */
[----:B------:R-:W1:Y:S01]  /*04d0*/  S2R R4, SR_CTAID.Z ;  /* 0x0000000000047919 */ /* 0x000e620000002700 */
[----:B------:R-:W-:Y:S02]  /*04e0*/  ISETP.GE.AND P2, PT, R7, RZ, PT ;  /* 0x000000ff0700720c */ /* 0x000fe40003f46270 */
[----:B------:R-:W-:-:S02]  /*04f0*/  @!P6 IADD3 R9, R9, 0x1, RZ ;  /* 0x000000010909e810 */ /* 0x000fc40007ffe0ff */
[----:B------:R-:W-:Y:S02]  /*0500*/  ISETP.LE.AND P6, PT, RZ, UR5, PT ;  /* 0x00000005ff007c0c */ /* 0x000fe4000bfc3270 */
[----:B------:R-:W-:Y:S02]  /*0510*/  @P5 IADD3 R9, R9, 0x1, RZ ;  /* 0x0000000109095810 */ /* 0x000fe40007ffe0ff */
[----:B------:R-:W-:Y:S01]  /*0520*/  ISETP.NE.AND P4, PT, RZ, c[0x0][0x17c], PT ;  /* 0x00005f00ff007a0c */ /* 0x000fe20003f85270 */
[----:B------:R-:W-:Y:S01]  /*0530*/  @!P3 IMAD.MOV R8, RZ, RZ, -R8 ;  /* 0x000000ffff08b224 */ /* 0x000fe200078e0a08 */
[----:B------:R-:W-:Y:S02]  /*0540*/  LOP3.LUT R7, RZ, c[0x0][0x17c], RZ, 0x33, !PT ;  /* 0x00005f00ff077a12 */ /* 0x000fe400078e33ff */
[----:B------:R-:W-:Y:S01]  /*0550*/  @P1 IADD3 R10, R10, 0x1, RZ ;  /* 0x000000010a0a1810 */ /* 0x000fe20007ffe0ff */
[----:B0-----:R-:W-:Y:S01]  /*0560*/  IMAD R11, R11, 0x8, R12 ;  /* 0x000000080b0b7824 */ /* 0x001fe200078e020c */
[----:B------:R-:W-:-:S02]  /*0570*/  @!P2 IADD3 R9, -R9, RZ, RZ ;  /* 0x000000ff0909a210 */ /* 0x000fc40007ffe1ff */
[C---:B------:R-:W-:Y:S01]  /*0580*/  SEL R12, R7.reuse, R8, !P4 ;  /* 0x00000008070c7207 */ /* 0x040fe20006000000 */
[----:B------:R-:W-:Y:S01]  /*0590*/  @!P6 IMAD.MOV R10, RZ, RZ, -R10 ;  /* 0x000000ffff0ae224 */ /* 0x000fe200078e0a0a */
[----:B------:R-:W-:Y:S01]  /*05a0*/  SEL R9, R7, R9, !P4 ;  /* 0x0000000907097207 */ /* 0x000fe20006000000 */
[----:B------:R-:W-:Y:S02]  /*05b0*/  IMAD.SHL.U32 R11, R11, 0x4, RZ ;  /* 0x000000040b0b7824 */ /* 0x000fe400078e00ff */
[----:B------:R-:W-:Y:S01]  /*05c0*/  IMAD.MOV R8, RZ, RZ, -R12 ;  /* 0x000000ffff087224 */ /* 0x000fe200078e0a0c */
[----:B------:R-:W-:Y:S01]  /*05d0*/  IADD3 R13, -R9, RZ, RZ ;  /* 0x000000ff090d7210 */ /* 0x000fe20007ffe1ff */
[----:B-1----:R-:W-:Y:S01]  /*05e0*/  IMAD R9, R4, c[0x0][0x174], R9 ;  /* 0x00005d0004097a24 */ /* 0x002fe200078e0209 */
[----:B------:R-:W-:Y:S01]  /*05f0*/  SEL R14, R7, R10, !P4 ;  /* 0x0000000a070e7207 */ /* 0x000fe20006000000 */
[----:B------:R-:W-:Y:S01]  /*0600*/  IMAD R7, R8, c[0x0][0x17c], R5 ;  /* 0x00005f0008077a24 */ /* 0x000fe200078e0205 */
[----:B------:R-:W-:Y:S01]  /*0610*/  LOP3.LUT R10, R11, 0xffffffe0, RZ, 0xc0, !PT ;  /* 0xffffffe00b0a7812 */ /* 0x000fe200078ec0ff */
[----:B------:R-:W-:Y:S01]  /*0620*/  IMAD R8, R13, c[0x0][0x17c], R6 ;  /* 0x00005f000d087a24 */ /* 0x000fe200078e0206 */
[----:B------:R-:W-:Y:S01]  /*0630*/  LOP3.LUT R11, R11, 0x1c, RZ, 0xc0, !PT ;  /* 0x0000001c0b0b7812 */ /* 0x000fe200078ec0ff */
[----:B------:R-:W-:-:S02]  /*0640*/  IMAD R9, R12, R14, R9 ;  /* 0x0000000e0c097224 */ /* 0x000fc400078e0209 */
[----:B------:R-:W-:Y:S02]  /*0650*/  IMAD R10, R10, c[0x0][0x170], RZ ;  /* 0x00005c000a0a7a24 */ /* 0x000fe400078e02ff */
[----:B------:R-:W-:Y:S02]  /*0660*/  IMAD R8, R7, c[0x0][0x17c], R8 ;  /* 0x00005f0007087a24 */ /* 0x000fe400078e0208 */
[----:B------:R-:W-:Y:S02]  /*0670*/  IMAD R7, R10, UR4, R11 ;  /* 0x000000040a077c24 */ /* 0x000fe4000f8e020b */
[----:B------:R-:W-:-:S04]  /*0680*/  IMAD R8, R9, c[0x0][0x178], R8 ;  /* 0x00005e0009087a24 */ /* 0x000fc800078e0208 */
[----:B------:R-:W-:Y:S02]  /*0690*/  IMAD R9, R8, 0x20, R7 ;  /* 0x0000002008097824 */ /* 0x000fe400078e0207 */
[----:B------:R-:W-:-:S03]  /*06a0*/  IMAD.MOV.U32 R8, RZ, RZ, 0x4 ;  /* 0x00000004ff087424 */ /* 0x000fc600078e00ff */
[----:B------:R-:W-:-:S05]  /*06b0*/  SHF.R.S32.HI R9, RZ, 0x2, R9 ;  /* 0x00000002ff097819 */ /* 0x000fca0000011409 */
[----:B------:R-:W-:-:S05]  /*06c0*/  IMAD.WIDE R14, R9, R8, c[0x0][0x168] ;  /* 0x00005a00090e7625 */ /* 0x000fca00078e0208 */
[----:B------:R0:W2:Y:S01]  /*06d0*/  LDG.E R9, [R14.64] ;  /* 0x000000080e097981 */ /* 0x0000a2000c1e1900 */
[----:B------:R-:W-:Y:S02]  /*06e0*/  IABS R12, c[0x0][0x180] ;  /* 0x00006000000c7a13 */ /* 0x000fe40000000000 */
[----:B------:R-:W-:Y:S02]  /*06f0*/  IADD3 R5, R5, c[0x0][0x188], RZ ;  /* 0x0000620005057a10 */ /* 0x000fe40007ffe0ff */
[----:B------:R-:W1:Y:S01]  /*0700*/  I2F.RP R13, R12 ;  /* 0x0000000c000d7306 */ /* 0x000e620000209400 */
[----:B------:R-:W-:-:S04]  /*0710*/  IADD3 R6, R6, c[0x0][0x188], RZ ;  /* 0x0000620006067a10 */ /* 0x000fc80007ffe0ff */
[----:B0-----:R-:W-:Y:S02]  /*0720*/  IABS R14, R6 ;  /* 0x00000006000e7213 */ /* 0x001fe40000000000 */
[----:B------:R-:W-:Y:S01]  /*0730*/  ISETP.GE.AND P5, PT, R6, RZ, PT ;  /* 0x000000ff0600720c */ /* 0x000fe20003fa6270 */
[----:B-1----:R-:W0:Y:S02]  /*0740*/  MUFU.RCP R13, R13 ;  /* 0x0000000d000d7308 */ /* 0x002e240000001000 */
[----:B0-----:R-:W-:Y:S02]  /*0750*/  IADD3 R10, R13, 0xffffffe, RZ ;  /* 0x0ffffffe0d0a7810 */ /* 0x001fe40007ffe0ff */
[----:B------:R-:W-:-:S04]  /*0760*/  IABS R13, R5 ;  /* 0x00000005000d7213 */ /* 0x000fc80000000000 */
[----:B------:R0:W1:Y:S02]  /*0770*/  F2I.FTZ.U32.TRUNC.NTZ R11, R10 ;  /* 0x0000000a000b7305 */ /* 0x000064000021f000 */
[----:B0-----:R-:W-:Y:S02]  /*0780*/  IMAD.MOV.U32 R10, RZ, RZ, RZ ;  /* 0x000000ffff0a7224 */ /* 0x001fe400078e00ff */
[----:B-1----:R-:W-:-:S04]  /*0790*/  IMAD.MOV R17, RZ, RZ, -R11 ;  /* 0x000000ffff117224 */ /* 0x002fc800078e0a0b */
[----:B------:R-:W-:-:S04]  /*07a0*/  IMAD R17, R17, R12, RZ ;  /* 0x0000000c11117224 */ /* 0x000fc800078e02ff */
[----:B------:R-:W-:-:S04]  /*07b0*/  IMAD.HI.U32 R11, R11, R17, R10 ;  /* 0x000000110b0b7227 */ /* 0x000fc800078e000a */
[----:B------:R-:W-:-:S04]  /*07c0*/  IMAD.HI.U32 R10, R3, R14, RZ ;  /* 0x0000000e030a7227 */ /* 0x000fc800078e00ff */
[----:B------:R-:W-:-:S05]  /*07d0*/  IMAD.HI.U32 R11, R11, R13, RZ ;  /* 0x0000000d0b0b7227 */ /* 0x000fca00078e00ff */
[----:B------:R-:W-:-:S05]  /*07e0*/  IADD3 R11, -R11, RZ, RZ ;  /* 0x000000ff0b0b7210 */ /* 0x000fca0007ffe1ff */
[----:B------:R-:W-:Y:S02]  /*07f0*/  IMAD R3, R12, R11, R13 ;  /* 0x0000000b0c037224 */ /* 0x000fe400078e020d */
[----:B------:R-:W-:-:S03]  /*0800*/  IMAD.MOV R11, RZ, RZ, -R10 ;  /* 0x000000ffff0b7224 */ /* 0x000fc600078e0a0a */
[----:B------:R-:W-:Y:S01]  /*0810*/  ISETP.GT.U32.AND P1, PT, R12, R3, PT ;  /* 0x000000030c00720c */ /* 0x000fe20003f24070 */
[----:B------:R-:W-:-:S05]  /*0820*/  IMAD R11, R0, R11, R14 ;  /* 0x0000000b000b7224 */ /* 0x000fca00078e020e */
[----:B------:R-:W-:-:S07]  /*0830*/  ISETP.GT.U32.AND P3, PT, R0, R11, PT ;  /* 0x0000000b0000720c */ /* 0x000fce0003f64070 */
[----:B------:R-:W-:Y:S01]  /*0840*/  @!P1 IMAD.IADD R3, R3, 0x1, -R12 ;  /* 0x0000000103039824 */ /* 0x000fe200078e0a0c */
[----:B------:R-:W-:-:S04]  /*0850*/  ISETP.NE.AND P1, PT, RZ, c[0x0][0x180], PT ;  /* 0x00006000ff007a0c */ /* 0x000fc80003f25270 */
[----:B------:R-:W-:Y:S01]  /*0860*/  ISETP.GT.U32.AND P2, PT, R12, R3, PT ;  /* 0x000000030c00720c */ /* 0x000fe20003f44070 */
[----:B------:R-:W-:Y:S01]  /*0870*/  @!P3 IMAD.IADD R11, R11, 0x1, -R0 ;  /* 0x000000010b0bb824 */ /* 0x000fe200078e0a00 */
[----:B------:R-:W-:-:S04]  /*0880*/  ISETP.GE.AND P3, PT, R5, RZ, PT ;  /* 0x000000ff0500720c */ /* 0x000fc80003f66270 */
[----:B------:R-:W-:-:S07]  /*0890*/  ISETP.GT.U32.AND P4, PT, R0, R11, PT ;  /* 0x0000000b0000720c */ /* 0x000fce0003f84070 */
[----:B------:R-:W-:-:S04]  /*08a0*/  @!P2 IMAD.IADD R3, R3, 0x1, -R12 ;  /* 0x000000010303a824 */ /* 0x000fc800078e0a0c */
[----:B------:R-:W-:Y:S01]  /*08b0*/  @!P3 IMAD.MOV R3, RZ, RZ, -R3 ;  /* 0x000000ffff03b224 */ /* 0x000fe200078e0a03 */
[----:B------:R-:W-:Y:S02]  /*08c0*/  @!P1 LOP3.LUT R3, RZ, c[0x0][0x180], RZ, 0x33, !PT ;  /* 0x00006000ff039a12 */ /* 0x000fe400078e33ff */
[----:B------:R-:W-:-:S03]  /*08d0*/  @!P4 IADD3 R11, R11, -R0, RZ ;  /* 0x800000000b0bc210 */ /* 0x000fc60007ffe0ff */
[----:B------:R-:W-:Y:S02]  /*08e0*/  IMAD R4, R4, c[0x0][0x180], R3 ;  /* 0x0000600004047a24 */ /* 0x000fe400078e0203 */
[----:B------:R-:W-:-:S05]  /*08f0*/  @!P5 IMAD.MOV R11, RZ, RZ, -R11 ;  /* 0x000000ffff0bd224 */ /* 0x000fca00078e0a0b */
[----:B------:R-:W-:-:S05]  /*0900*/  SEL R11, R2, R11, !P0 ;  /* 0x0000000b020b7207 */ /* 0x000fca0004000000 */
[----:B------:R-:W-:-:S04]  /*0910*/  IMAD R4, R4, c[0x0][0x184], R11 ;  /* 0x0000610004047a24 */ /* 0x000fc800078e020b */
[----:B------:R-:W-:-:S05]  /*0920*/  IMAD R4, R4, 0x20, R7 ;  /* 0x0000002004047824 */ /* 0x000fca00078e0207 */
[----:B------:R-:W-:-:S05]  /*0930*/  SHF.R.S32.HI R3, RZ, 0x2, R4 ;  /* 0x00000002ff037819 */ /* 0x000fca0000011404 */
[----:B------:R-:W-:-:S05]  /*0940*/  IMAD.WIDE R2, R3, R8, c[0x0][0x160] ;  /* 0x0000580003027625 */ /* 0x000fca00078e0208 */
[----:B--2---:R-:W-:Y:S01]  /*0950*/  STG.E [R2.64], R9 ;  /* 0x0000000902007986 */ /* 0x004fe2000c101908 */
[----:B------:R-:W-:Y:S05]  /*0960*/  EXIT ;  /* 0x000000000000794d */ /* 0x000fea0003800000 */
.L_x_6:
        /* <DEDUP_REMOVED lines=9> */
.L_x_10:


//--------------------- .nv.global.init           --------------------------
	.section	.nv.global.init,"aw",@progbits
	.align	4
.nv.global.init:
	.type		mrg32k3aM1SubSeq,@object
	.size		mrg32k3aM1SubSeq,(mrg32k3aM2SubSeq - mrg32k3aM1SubSeq)
mrg32k3aM1SubSeq:
        /*0000*/ 	.byte	0x0b, 0xcc, 0xee, 0x04, 0x73, 0x29, 0x8b, 0x6f, 0xf6, 0x53, 0x03, 0xf6, 0x23, 0xf6, 0xea, 0xda
        /* <DEDUP_REMOVED lines=125> */
	.type		mrg32k3aM2SubSeq,@object
	.size		mrg32k3aM2SubSeq,(mrg32k3aM1 - mrg32k3aM2SubSeq)
mrg32k3aM2SubSeq:
        /* <DEDUP_REMOVED lines=126> */
	.type		mrg32k3aM1,@object
	.size		mrg32k3aM1,(mrg32k3aM1Seq - mrg32k3aM1)
mrg32k3aM1:
        /* <DEDUP_REMOVED lines=144> */
	.type		mrg32k3aM1Seq,@object
	.size		mrg32k3aM1Seq,(mrg32k3aM2 - mrg32k3aM1Seq)
mrg32k3aM1Seq:
        /* <DEDUP_REMOVED lines=144> */
	.type		mrg32k3aM2,@object
	.size		mrg32k3aM2,(mrg32k3aM2Seq - mrg32k3aM2)
mrg32k3aM2:
        /* <DEDUP_REMOVED lines=144> */
	.type		mrg32k3aM2Seq,@object
	.size		mrg32k3aM2Seq,(precalc_xorwow_matrix - mrg32k3aM2Seq)
mrg32k3aM2Seq:
        /* <DEDUP_REMOVED lines=144> */
	.type		precalc_xorwow_matrix,@object
	.size		precalc_xorwow_matrix,(precalc_xorwow_offset_matrix - precalc_xorwow_matrix)
precalc_xorwow_matrix:
        /* <DEDUP_REMOVED lines=6400> */
	.type		precalc_xorwow_offset_matrix,@object
	.size		precalc_xorwow_offset_matrix,(.L_1 - precalc_xorwow_offset_matrix)
precalc_xorwow_offset_matrix:
        /* <DEDUP_REMOVED lines=6400> */
.L_1:


//--------------------- .nv.global                --------------------------
	.section	.nv.global,"aw",@nobits
.nv.global:
	.type		_ZN54_INTERNAL_7a36a051_23_reverse_roll_kernels_cu_6eecb27d4cuda3std6ranges3__45__cpo9iter_moveE,@object
	.size		_ZN54_INTERNAL_7a36a051_23_reverse_roll_kernels_cu_6eecb27d4cuda3std6ranges3__45__cpo9iter_moveE,(_ZN54_INTERNAL_7a36a051_23_reverse_roll_kernels_cu_6eecb27d4cuda3std3__456_GLOBAL__N__7a36a051_23_reverse_roll_kernels_cu_6eecb27d6ignoreE - _ZN54_INTERNAL_7a36a051_23_reverse_roll_kernels_cu_6eecb27d4cuda3std6ranges3__45__cpo9iter_moveE)
_ZN54_INTERNAL_7a36a051_23_reverse_roll_kernels_cu_6eecb27d4cuda3std6ranges3__45__cpo9iter_moveE:
	.zero		1
	.type		_ZN54_INTERNAL_7a36a051_23_reverse_roll_kernels_cu_6eecb27d4cuda3std3__456_GLOBAL__N__7a36a051_23_reverse_roll_kernels_cu_6eecb27d6ignoreE,@object
	.size		_ZN54_INTERNAL_7a36a051_23_reverse_roll_kernels_cu_6eecb27d4cuda3std3__456_GLOBAL__N__7a36a051_23_reverse_roll_kernels_cu_6eecb27d6ignoreE,(_ZN54_INTERNAL_7a36a051_23_reverse_roll_kernels_cu_6eecb27d4cuda3std3__45__cpo4cendE - _ZN54_INTERNAL_7a36a051_23_reverse_roll_kernels_cu_6eecb27d4cuda3std3__456_GLOBAL__N__7a36a051_23_reverse_roll_kernels_cu_6eecb27d6ignoreE)
_ZN54_INTERNAL_7a36a051_23_reverse_roll_kernels_cu_6eecb27d4cuda3std3__456_GLOBAL__N__7a36a051_23_reverse_roll_kernels_cu_6eecb27d6ignoreE:
	.zero		1
	.type		_ZN54_INTERNAL_7a36a051_23_reverse_roll_kernels_cu_6eecb27d4cuda3std3__45__cpo4cendE,@object
	.size		_ZN54_INTERNAL_7a36a051_23_reverse_roll_kernels_cu_6eecb27d4cuda3std3__45__cpo4cendE,(_ZN54_INTERNAL_7a36a051_23_reverse_roll_kernels_cu_6eecb27d4cuda3std3__45__cpo3endE - _ZN54_INTERNAL_7a36a051_23_reverse_roll_kernels_cu_6eecb27d4cuda3std3__45__cpo4cendE)
_ZN54_INTERNAL_7a36a051_23_reverse_roll_kernels_cu_6eecb27d4cuda3std3__45__cpo4cendE:
	.zero		1
	.type		_ZN54_INTERNAL_7a36a051_23_reverse_roll_kernels_cu_6eecb27d4cuda3std3__45__cpo3endE,@object
	.size		_ZN54_INTERNAL_7a36a051_23_reverse_roll_kernels_cu_6eecb27d4cuda3std3__45__cpo3endE,(_ZN54_INTERNAL_7a36a051_23_reverse_roll_kernels_cu_6eecb27d4cuda3std3__48in_placeE - _ZN54_INTERNAL_7a36a051_23_reverse_roll_kernels_cu_6eecb27d4cuda3std3__45__cpo3endE)
_ZN54_INTERNAL_7a36a051_23_reverse_roll_kernels_cu_6eecb27d4cuda3std3__45__cpo3endE:
	.zero		1
	.type		_ZN54_INTERNAL_7a36a051_23_reverse_roll_kernels_cu_6eecb27d4cuda3std3__48in_placeE,@object
	.size		_ZN54_INTERNAL_7a36a051_23_reverse_roll_kernels_cu_6eecb27d4cuda3std3__48in_placeE,(_ZN54_INTERNAL_7a36a051_23_reverse_roll_kernels_cu_6eecb27d4cuda3std6ranges3__45__cpo7advanceE - _ZN54_INTERNAL_7a36a051_23_reverse_roll_kernels_cu_6eecb27d4cuda3std3__48in_placeE)
_ZN54_INTERNAL_7a36a051_23_reverse_roll_kernels_cu_6eecb27d4cuda3std3__48in_placeE:
	.zero		1
	.type		_ZN54_INTERNAL_7a36a051_23_reverse_roll_kernels_cu_6eecb27d4cuda3std6ranges3__45__cpo7advanceE,@object
	.size		_ZN54_INTERNAL_7a36a051_23_reverse_roll_kernels_cu_6eecb27d4cuda3std6ranges3__45__cpo7advanceE,(_ZN54_INTERNAL_7a36a051_23_reverse_roll_kernels_cu_6eecb27d4cuda3std3__45__cpo5beginE - _ZN54_INTERNAL_7a36a051_23_reverse_roll_kernels_cu_6eecb27d4cuda3std6ranges3__45__cpo7advanceE)
_ZN54_INTERNAL_7a36a051_23_reverse_roll_kernels_cu_6eecb27d4cuda3std6ranges3__45__cpo7advanceE:
	.zero		1
	.type		_ZN54_INTERNAL_7a36a051_23_reverse_roll_kernels_cu_6eecb27d4cuda3std3__45__cpo5beginE,@object
	.size		_ZN54_INTERNAL_7a36a051_23_reverse_roll_kernels_cu_6eecb27d4cuda3std3__45__cpo5beginE,(_ZN54_INTERNAL_7a36a051_23_reverse_roll_kernels_cu_6eecb27d4cuda3std3__419piecewise_constructE - _ZN54_INTERNAL_7a36a051_23_reverse_roll_kernels_cu_6eecb27d4cuda3std3__45__cpo5beginE)
_ZN54_INTERNAL_7a36a051_23_reverse_roll_kernels_cu_6eecb27d4cuda3std3__45__cpo5beginE:
	.zero		1
	.type		_ZN54_INTERNAL_7a36a051_23_reverse_roll_kernels_cu_6eecb27d4cuda3std3__419piecewise_constructE,@object
	.size		_ZN54_INTERNAL_7a36a051_23_reverse_roll_kernels_cu_6eecb27d4cuda3std3__419piecewise_constructE,(_ZN54_INTERNAL_7a36a051_23_reverse_roll_kernels_cu_6eecb27d4cuda3std3__45__cpo6cbeginE - _ZN54_INTERNAL_7a36a051_23_reverse_roll_kernels_cu_6eecb27d4cuda3std3__419piecewise_constructE)
_ZN54_INTERNAL_7a36a051_23_reverse_roll_kernels_cu_6eecb27d4cuda3std3__419piecewise_constructE:
	.zero		1
	.type		_ZN54_INTERNAL_7a36a051_23_reverse_roll_kernels_cu_6eecb27d4cuda3std3__45__cpo6cbeginE,@object
	.size		_ZN54_INTERNAL_7a36a051_23_reverse_roll_kernels_cu_6eecb27d4cuda3std3__45__cpo6cbeginE,(_ZN54_INTERNAL_7a36a051_23_reverse_roll_kernels_cu_6eecb27d4cuda3std6ranges3__45__cpo4swapE - _ZN54_INTERNAL_7a36a051_23_reverse_roll_kernels_cu_6eecb27d4cuda3std3__45__cpo6cbeginE)
_ZN54_INTERNAL_7a36a051_23_reverse_roll_kernels_cu_6eecb27d4cuda3std3__45__cpo6cbeginE:
	.zero		1
	.type		_ZN54_INTERNAL_7a36a051_23_reverse_roll_kernels_cu_6eecb27d4cuda3std6ranges3__45__cpo4swapE,@object
	.size		_ZN54_INTERNAL_7a36a051_23_reverse_roll_kernels_cu_6eecb27d4cuda3std6ranges3__45__cpo4swapE,(.L_16 - _ZN54_INTERNAL_7a36a051_23_reverse_roll_kernels_cu_6eecb27d4cuda3std6ranges3__45__cpo4swapE)
_ZN54_INTERNAL_7a36a051_23_reverse_roll_kernels_cu_6eecb27d4cuda3std6ranges3__45__cpo4swapE:
	.zero		1
.L_16:
